//
// Generated by NVIDIA NVVM Compiler
//
// Compiler Build ID: CL-36424714
// Cuda compilation tools, release 13.0, V13.0.88
// Based on NVVM 20.0.0
//

.version 9.0
.target sm_100
.address_size 64

	// .globl	_Z16i8gemm256x128x32PKaS0_Piiiiii
// _ZZ16i8gemm256x128x32PKaS0_PiiiiiiE10shared_mem has been demoted

.visible .entry _Z16i8gemm256x128x32PKaS0_Piiiiii(
	.param .u64 .ptr .align 1 _Z16i8gemm256x128x32PKaS0_Piiiiii_param_0,
	.param .u64 .ptr .align 1 _Z16i8gemm256x128x32PKaS0_Piiiiii_param_1,
	.param .u64 .ptr .align 1 _Z16i8gemm256x128x32PKaS0_Piiiiii_param_2,
	.param .u32 _Z16i8gemm256x128x32PKaS0_Piiiiii_param_3,
	.param .u32 _Z16i8gemm256x128x32PKaS0_Piiiiii_param_4,
	.param .u32 _Z16i8gemm256x128x32PKaS0_Piiiiii_param_5,
	.param .u32 _Z16i8gemm256x128x32PKaS0_Piiiiii_param_6,
	.param .u32 _Z16i8gemm256x128x32PKaS0_Piiiiii_param_7
)
{
	.reg .pred 	%p<6>;
	.reg .b32 	%r<1828>;
	.reg .b64 	%rd<362>;
	// demoted variable
	.shared .align 1 .b8 _ZZ16i8gemm256x128x32PKaS0_PiiiiiiE10shared_mem[24832];
	ld.param.u64 	%rd129, [_Z16i8gemm256x128x32PKaS0_Piiiiii_param_0];
	ld.param.u64 	%rd130, [_Z16i8gemm256x128x32PKaS0_Piiiiii_param_1];
	ld.param.u32 	%r683, [_Z16i8gemm256x128x32PKaS0_Piiiiii_param_5];
	cvta.to.global.u64 	%rd165, %rd129;
	cvta.to.global.u64 	%rd166, %rd130;
	mov.u32 	%r716, %tid.x;
	cvt.u64.u32 	%rd167, %r716;
	mov.u32 	%r717, %ctaid.x;
	mul.lo.s32 	%r718, %r717, %r683;
	shl.b32 	%r719, %r718, 8;
	cvt.u64.u32 	%rd168, %r719;
	add.s64 	%rd169, %rd165, %rd168;
	mov.u32 	%r720, %ctaid.y;
	mul.lo.s32 	%r721, %r720, %r683;
	shl.b32 	%r722, %r721, 7;
	cvt.u64.u32 	%rd170, %r722;
	add.s64 	%rd171, %rd166, %rd170;
	mul.wide.u32 	%rd172, %r716, 4;
	and.b64  	%rd173, %rd172, 28;
	cvt.s64.s32 	%rd174, %r683;
	shr.u64 	%rd175, %rd167, 3;
	mad.lo.s64 	%rd176, %rd175, %rd174, %rd173;
	add.s64 	%rd177, %rd169, %rd176;
	ld.global.u32 	%r1822, [%rd177];
	mul.wide.s32 	%rd178, %r683, 32;
	add.s64 	%rd179, %rd177, %rd178;
	ld.global.u32 	%r1821, [%rd179];
	mul.wide.s32 	%rd180, %r683, 64;
	add.s64 	%rd181, %rd177, %rd180;
	ld.global.u32 	%r1820, [%rd181];
	add.s64 	%rd182, %rd181, %rd178;
	ld.global.u32 	%r1819, [%rd182];
	mul.wide.s32 	%rd183, %r683, 128;
	add.s64 	%rd184, %rd177, %rd183;
	ld.global.u32 	%r1818, [%rd184];
	add.s64 	%rd185, %rd184, %rd178;
	ld.global.u32 	%r1817, [%rd185];
	add.s64 	%rd186, %rd184, %rd180;
	ld.global.u32 	%r1816, [%rd186];
	add.s64 	%rd187, %rd186, %rd178;
	ld.global.u32 	%r1815, [%rd187];
	add.s64 	%rd188, %rd171, %rd176;
	ld.global.u32 	%r1826, [%rd188];
	add.s64 	%rd189, %rd188, %rd178;
	ld.global.u32 	%r1825, [%rd189];
	add.s64 	%rd190, %rd188, %rd180;
	ld.global.u32 	%r1824, [%rd190];
	add.s64 	%rd191, %rd190, %rd178;
	ld.global.u32 	%r1823, [%rd191];
	shr.u32 	%r723, %r716, 3;
	and.b64  	%rd192, %rd167, 4;
	setp.eq.s64 	%p1, %rd192, 0;
	selp.b32 	%r724, 0, 260, %p1;
	add.s32 	%r725, %r724, %r723;
	shl.b32 	%r726, %r725, 4;
	shl.b32 	%r727, %r716, 2;
	and.b32  	%r728, %r727, 12;
	or.b32  	%r729, %r726, %r728;
	mov.u32 	%r730, _ZZ16i8gemm256x128x32PKaS0_PiiiiiiE10shared_mem;
	add.s32 	%r731, %r730, %r729;
	st.shared.u32 	[%r731], %r1822;
	st.shared.u32 	[%r731+512], %r1821;
	st.shared.u32 	[%r731+1024], %r1820;
	st.shared.u32 	[%r731+1536], %r1819;
	st.shared.u32 	[%r731+2048], %r1818;
	st.shared.u32 	[%r731+2560], %r1817;
	st.shared.u32 	[%r731+3072], %r1816;
	st.shared.u32 	[%r731+3584], %r1815;
	selp.b32 	%r732, 0, 132, %p1;
	add.s32 	%r733, %r732, %r723;
	shl.b32 	%r734, %r733, 4;
	or.b32  	%r735, %r734, %r728;
	add.s32 	%r736, %r730, %r735;
	st.shared.u32 	[%r736+16512], %r1826;
	st.shared.u32 	[%r736+17024], %r1825;
	st.shared.u32 	[%r736+17536], %r1824;
	st.shared.u32 	[%r736+18048], %r1823;
	bar.sync 	0;
	and.b64  	%rd193, %rd167, 7;
	mul.wide.u32 	%rd194, %r716, 2;
	mov.b64 	%rd195, 64;
	cvt.u32.u64 	%r737, %rd195;
	cvt.u32.u64 	%r738, %rd194;
	and.b32  	%r739, %r738, %r737;
	cvt.u32.u64 	%r740, %rd193;
	add.s32 	%r741, %r739, %r740;
	mov.b64 	%rd196, 960;
	cvt.u32.u64 	%r742, %rd196;
	cvt.u32.u64 	%r743, %rd167;
	and.b32  	%r744, %r743, %r742;
	add.s32 	%r745, %r740, %r744;
	shl.b32 	%r746, %r745, 4;
	add.s32 	%r747, %r730, %r746;
	cvt.u64.u32 	%rd148, %r747;
	shl.b32 	%r748, %r741, 4;
	add.s32 	%r749, %r730, %r748;
	add.s32 	%r750, %r749, 16512;
	cvt.u64.u32 	%rd149, %r750;
	// begin inline asm
	ldmatrix.sync.aligned.m8n8.x1.shared.b16 {%r684}, [%rd148];ldmatrix.sync.aligned.m8n8.x1.shared.b16 {%r685}, [%rd149];
	// end inline asm
	add.s32 	%r751, %r747, 128;
	cvt.u64.u32 	%rd150, %r751;
	add.s32 	%r752, %r749, 16640;
	cvt.u64.u32 	%rd151, %r752;
	// begin inline asm
	ldmatrix.sync.aligned.m8n8.x1.shared.b16 {%r686}, [%rd150];ldmatrix.sync.aligned.m8n8.x1.shared.b16 {%r687}, [%rd151];
	// end inline asm
	add.s32 	%r753, %r747, 256;
	cvt.u64.u32 	%rd152, %r753;
	add.s32 	%r754, %r749, 16768;
	cvt.u64.u32 	%rd153, %r754;
	// begin inline asm
	ldmatrix.sync.aligned.m8n8.x1.shared.b16 {%r688}, [%rd152];ldmatrix.sync.aligned.m8n8.x1.shared.b16 {%r689}, [%rd153];
	// end inline asm
	add.s32 	%r755, %r747, 384;
	cvt.u64.u32 	%rd154, %r755;
	add.s32 	%r756, %r749, 16896;
	cvt.u64.u32 	%rd155, %r756;
	// begin inline asm
	ldmatrix.sync.aligned.m8n8.x1.shared.b16 {%r690}, [%rd154];ldmatrix.sync.aligned.m8n8.x1.shared.b16 {%r691}, [%rd155];
	// end inline asm
	add.s32 	%r757, %r747, 512;
	cvt.u64.u32 	%rd156, %r757;
	add.s32 	%r758, %r749, 17024;
	cvt.u64.u32 	%rd157, %r758;
	// begin inline asm
	ldmatrix.sync.aligned.m8n8.x1.shared.b16 {%r692}, [%rd156];ldmatrix.sync.aligned.m8n8.x1.shared.b16 {%r693}, [%rd157];
	// end inline asm
	add.s32 	%r759, %r747, 640;
	cvt.u64.u32 	%rd158, %r759;
	add.s32 	%r760, %r749, 17152;
	cvt.u64.u32 	%rd159, %r760;
	// begin inline asm
	ldmatrix.sync.aligned.m8n8.x1.shared.b16 {%r694}, [%rd158];ldmatrix.sync.aligned.m8n8.x1.shared.b16 {%r695}, [%rd159];
	// end inline asm
	add.s32 	%r761, %r747, 768;
	cvt.u64.u32 	%rd160, %r761;
	add.s32 	%r762, %r749, 17280;
	cvt.u64.u32 	%rd161, %r762;
	// begin inline asm
	ldmatrix.sync.aligned.m8n8.x1.shared.b16 {%r696}, [%rd160];ldmatrix.sync.aligned.m8n8.x1.shared.b16 {%r697}, [%rd161];
	// end inline asm
	add.s32 	%r763, %r747, 896;
	cvt.u64.u32 	%rd162, %r763;
	add.s32 	%r764, %r749, 17408;
	cvt.u64.u32 	%rd163, %r764;
	// begin inline asm
	ldmatrix.sync.aligned.m8n8.x1.shared.b16 {%r698}, [%rd162];ldmatrix.sync.aligned.m8n8.x1.shared.b16 {%r699}, [%rd163];
	// end inline asm
	// begin inline asm
	ldmatrix.sync.aligned.m8n8.x1.shared.b16 {%r1782}, [%rd148];ldmatrix.sync.aligned.m8n8.x1.shared.b16 {%r1783}, [%rd149];
	// end inline asm
	// begin inline asm
	ldmatrix.sync.aligned.m8n8.x1.shared.b16 {%r1780}, [%rd150];ldmatrix.sync.aligned.m8n8.x1.shared.b16 {%r1781}, [%rd151];
	// end inline asm
	// begin inline asm
	ldmatrix.sync.aligned.m8n8.x1.shared.b16 {%r1778}, [%rd152];ldmatrix.sync.aligned.m8n8.x1.shared.b16 {%r1779}, [%rd153];
	// end inline asm
	// begin inline asm
	ldmatrix.sync.aligned.m8n8.x1.shared.b16 {%r1776}, [%rd154];ldmatrix.sync.aligned.m8n8.x1.shared.b16 {%r1777}, [%rd155];
	// end inline asm
	// begin inline asm
	ldmatrix.sync.aligned.m8n8.x1.shared.b16 {%r1774}, [%rd156];ldmatrix.sync.aligned.m8n8.x1.shared.b16 {%r1775}, [%rd157];
	// end inline asm
	// begin inline asm
	ldmatrix.sync.aligned.m8n8.x1.shared.b16 {%r1772}, [%rd158];ldmatrix.sync.aligned.m8n8.x1.shared.b16 {%r1773}, [%rd159];
	// end inline asm
	// begin inline asm
	ldmatrix.sync.aligned.m8n8.x1.shared.b16 {%r1770}, [%rd160];ldmatrix.sync.aligned.m8n8.x1.shared.b16 {%r1771}, [%rd161];
	// end inline asm
	// begin inline asm
	ldmatrix.sync.aligned.m8n8.x1.shared.b16 {%r1768}, [%rd162];ldmatrix.sync.aligned.m8n8.x1.shared.b16 {%r1769}, [%rd163];
	// end inline asm
	setp.lt.s32 	%p2, %r683, 1;
	mov.b64 	%rd298, 0;
	mov.u64 	%rd299, %rd298;
	mov.u64 	%rd300, %rd298;
	mov.u64 	%rd301, %rd298;
	mov.u64 	%rd302, %rd298;
	mov.u64 	%rd303, %rd298;
	mov.u64 	%rd304, %rd298;
	mov.u64 	%rd305, %rd298;
	mov.u64 	%rd306, %rd298;
	mov.u64 	%rd307, %rd298;
	mov.u64 	%rd308, %rd298;
	mov.u64 	%rd309, %rd298;
	mov.u64 	%rd310, %rd298;
	mov.u64 	%rd311, %rd298;
	mov.u64 	%rd312, %rd298;
	mov.u64 	%rd313, %rd298;
	mov.u64 	%rd314, %rd298;
	mov.u64 	%rd315, %rd298;
	mov.u64 	%rd316, %rd298;
	mov.u64 	%rd317, %rd298;
	mov.u64 	%rd318, %rd298;
	mov.u64 	%rd319, %rd298;
	mov.u64 	%rd320, %rd298;
	mov.u64 	%rd321, %rd298;
	mov.u64 	%rd322, %rd298;
	mov.u64 	%rd323, %rd298;
	mov.u64 	%rd324, %rd298;
	mov.u64 	%rd325, %rd298;
	mov.u64 	%rd326, %rd298;
	mov.u64 	%rd327, %rd298;
	mov.u64 	%rd328, %rd298;
	mov.u64 	%rd329, %rd298;
	mov.u64 	%rd330, %rd298;
	mov.u64 	%rd331, %rd298;
	mov.u64 	%rd332, %rd298;
	mov.u64 	%rd333, %rd298;
	mov.u64 	%rd334, %rd298;
	mov.u64 	%rd335, %rd298;
	mov.u64 	%rd336, %rd298;
	mov.u64 	%rd337, %rd298;
	mov.u64 	%rd338, %rd298;
	mov.u64 	%rd339, %rd298;
	mov.u64 	%rd340, %rd298;
	mov.u64 	%rd341, %rd298;
	mov.u64 	%rd342, %rd298;
	mov.u64 	%rd343, %rd298;
	mov.u64 	%rd344, %rd298;
	mov.u64 	%rd345, %rd298;
	mov.u64 	%rd346, %rd298;
	mov.u64 	%rd347, %rd298;
	mov.u64 	%rd348, %rd298;
	mov.u64 	%rd349, %rd298;
	mov.u64 	%rd350, %rd298;
	mov.u64 	%rd351, %rd298;
	mov.u64 	%rd352, %rd298;
	mov.u64 	%rd353, %rd298;
	mov.u64 	%rd354, %rd298;
	mov.u64 	%rd355, %rd298;
	mov.u64 	%rd356, %rd298;
	mov.u64 	%rd357, %rd298;
	mov.u64 	%rd358, %rd298;
	mov.u64 	%rd359, %rd298;
	mov.u64 	%rd360, %rd298;
	mov.u64 	%rd361, %rd298;
	@%p2 bra 	$L__BB0_6;
	mov.b32 	%r1656, 0;
	mov.b32 	%r1827, 32;
	mov.u32 	%r1657, %r1656;
	mov.u32 	%r1658, %r1656;
	mov.u32 	%r1659, %r1656;
	mov.u32 	%r1660, %r1656;
	mov.u32 	%r1661, %r1656;
	mov.u32 	%r1662, %r1656;
	mov.u32 	%r1663, %r1656;
	mov.u32 	%r1664, %r1656;
	mov.u32 	%r1665, %r1656;
	mov.u32 	%r1666, %r1656;
	mov.u32 	%r1667, %r1656;
	mov.u32 	%r1668, %r1656;
	mov.u32 	%r1669, %r1656;
	mov.u32 	%r1670, %r1656;
	mov.u32 	%r1671, %r1656;
	mov.u32 	%r1672, %r1656;
	mov.u32 	%r1673, %r1656;
	mov.u32 	%r1674, %r1656;
	mov.u32 	%r1675, %r1656;
	mov.u32 	%r1676, %r1656;
	mov.u32 	%r1677, %r1656;
	mov.u32 	%r1678, %r1656;
	mov.u32 	%r1679, %r1656;
	mov.u32 	%r1680, %r1656;
	mov.u32 	%r1681, %r1656;
	mov.u32 	%r1682, %r1656;
	mov.u32 	%r1683, %r1656;
	mov.u32 	%r1684, %r1656;
	mov.u32 	%r1685, %r1656;
	mov.u32 	%r1686, %r1656;
	mov.u32 	%r1687, %r1656;
	mov.u32 	%r1688, %r1656;
	mov.u32 	%r1689, %r1656;
	mov.u32 	%r1690, %r1656;
	mov.u32 	%r1691, %r1656;
	mov.u32 	%r1692, %r1656;
	mov.u32 	%r1693, %r1656;
	mov.u32 	%r1694, %r1656;
	mov.u32 	%r1695, %r1656;
	mov.u32 	%r1696, %r1656;
	mov.u32 	%r1697, %r1656;
	mov.u32 	%r1698, %r1656;
	mov.u32 	%r1699, %r1656;
	mov.u32 	%r1700, %r1656;
	mov.u32 	%r1701, %r1656;
	mov.u32 	%r1702, %r1656;
	mov.u32 	%r1703, %r1656;
	mov.u32 	%r1704, %r1656;
	mov.u32 	%r1705, %r1656;
	mov.u32 	%r1706, %r1656;
	mov.u32 	%r1707, %r1656;
	mov.u32 	%r1708, %r1656;
	mov.u32 	%r1709, %r1656;
	mov.u32 	%r1710, %r1656;
	mov.u32 	%r1711, %r1656;
	mov.u32 	%r1712, %r1656;
	mov.u32 	%r1713, %r1656;
	mov.u32 	%r1714, %r1656;
	mov.u32 	%r1715, %r1656;
	mov.u32 	%r1716, %r1656;
	mov.u32 	%r1717, %r1656;
	mov.u32 	%r1718, %r1656;
	mov.u32 	%r1719, %r1656;
	mov.u32 	%r1720, %r1656;
	mov.u32 	%r1721, %r1656;
	mov.u32 	%r1722, %r1656;
	mov.u32 	%r1723, %r1656;
	mov.u32 	%r1724, %r1656;
	mov.u32 	%r1725, %r1656;
	mov.u32 	%r1726, %r1656;
	mov.u32 	%r1727, %r1656;
	mov.u32 	%r1728, %r1656;
	mov.u32 	%r1729, %r1656;
	mov.u32 	%r1730, %r1656;
	mov.u32 	%r1731, %r1656;
	mov.u32 	%r1732, %r1656;
	mov.u32 	%r1733, %r1656;
	mov.u32 	%r1734, %r1656;
	mov.u32 	%r1735, %r1656;
	mov.u32 	%r1736, %r1656;
	mov.u32 	%r1737, %r1656;
	mov.u32 	%r1738, %r1656;
	mov.u32 	%r1739, %r1656;
	mov.u32 	%r1740, %r1656;
	mov.u32 	%r1741, %r1656;
	mov.u32 	%r1742, %r1656;
	mov.u32 	%r1743, %r1656;
	mov.u32 	%r1744, %r1656;
	mov.u32 	%r1745, %r1656;
	mov.u32 	%r1746, %r1656;
	mov.u32 	%r1747, %r1656;
	mov.u32 	%r1748, %r1656;
	mov.u32 	%r1749, %r1656;
	mov.u32 	%r1750, %r1656;
	mov.u32 	%r1751, %r1656;
	mov.u32 	%r1752, %r1656;
	mov.u32 	%r1753, %r1656;
	mov.u32 	%r1754, %r1656;
	mov.u32 	%r1755, %r1656;
	mov.u32 	%r1756, %r1656;
	mov.u32 	%r1757, %r1656;
	mov.u32 	%r1758, %r1656;
	mov.u32 	%r1759, %r1656;
	mov.u32 	%r1760, %r1656;
	mov.u32 	%r1761, %r1656;
	mov.u32 	%r1762, %r1656;
	mov.u32 	%r1763, %r1656;
	mov.u32 	%r1764, %r1656;
	mov.u32 	%r1765, %r1656;
	mov.u32 	%r1766, %r1656;
	mov.u32 	%r1767, %r1656;
	mov.u32 	%r1784, %r1656;
	mov.u32 	%r1785, %r1656;
	mov.u32 	%r1786, %r1656;
	mov.u32 	%r1787, %r1656;
	mov.u32 	%r1788, %r1656;
	mov.u32 	%r1789, %r1656;
	mov.u32 	%r1790, %r1656;
	mov.u32 	%r1791, %r1656;
	mov.u32 	%r1792, %r1656;
	mov.u32 	%r1793, %r1656;
	mov.u32 	%r1794, %r1656;
	mov.u32 	%r1795, %r1656;
	mov.u32 	%r1796, %r1656;
	mov.u32 	%r1797, %r1656;
	mov.u32 	%r1798, %r1656;
	mov.u32 	%r1799, %r1656;
	mov.u32 	%r1812, %r1656;
	mov.u32 	%r1813, %r1656;
$L__BB0_2:
	ld.param.u32 	%r1653, [_Z16i8gemm256x128x32PKaS0_Piiiiii_param_5];
	setp.ge.s32 	%p3, %r1827, %r1653;
	@%p3 bra 	$L__BB0_4;
	ld.param.u32 	%r1654, [_Z16i8gemm256x128x32PKaS0_Piiiiii_param_5];
	ld.param.u64 	%rd296, [_Z16i8gemm256x128x32PKaS0_Piiiiii_param_1];
	ld.param.u64 	%rd295, [_Z16i8gemm256x128x32PKaS0_Piiiiii_param_0];
	cvt.s64.s32 	%rd197, %r1827;
	mov.u32 	%r769, %tid.x;
	cvt.u64.u32 	%rd198, %r769;
	mul.wide.u32 	%rd199, %r769, 4;
	and.b64  	%rd200, %rd199, 28;
	add.s64 	%rd201, %rd200, %rd197;
	shr.u64 	%rd202, %rd198, 3;
	cvt.u64.u32 	%rd203, %r1654;
	mad.lo.s64 	%rd204, %rd202, %rd203, %rd201;
	cvta.to.global.u64 	%rd205, %rd295;
	mov.u32 	%r770, %ctaid.x;
	mul.lo.s32 	%r771, %r770, %r1654;
	shl.b32 	%r772, %r771, 8;
	cvt.u64.u32 	%rd206, %r772;
	add.s64 	%rd207, %rd205, %rd206;
	add.s64 	%rd208, %rd207, %rd204;
	ld.global.u32 	%r1822, [%rd208];
	mul.wide.u32 	%rd209, %r1654, 32;
	add.s64 	%rd210, %rd208, %rd209;
	ld.global.u32 	%r1821, [%rd210];
	mul.wide.u32 	%rd211, %r1654, 64;
	add.s64 	%rd212, %rd208, %rd211;
	ld.global.u32 	%r1820, [%rd212];
	add.s64 	%rd213, %rd212, %rd209;
	ld.global.u32 	%r1819, [%rd213];
	mul.wide.u32 	%rd214, %r1654, 128;
	add.s64 	%rd215, %rd208, %rd214;
	ld.global.u32 	%r1818, [%rd215];
	add.s64 	%rd216, %rd215, %rd209;
	ld.global.u32 	%r1817, [%rd216];
	add.s64 	%rd217, %rd215, %rd211;
	ld.global.u32 	%r1816, [%rd217];
	add.s64 	%rd218, %rd217, %rd209;
	ld.global.u32 	%r1815, [%rd218];
	cvta.to.global.u64 	%rd219, %rd296;
	mov.u32 	%r773, %ctaid.y;
	mul.lo.s32 	%r774, %r773, %r1654;
	shl.b32 	%r775, %r774, 7;
	cvt.u64.u32 	%rd220, %r775;
	add.s64 	%rd221, %rd219, %rd220;
	add.s64 	%rd222, %rd221, %rd204;
	ld.global.u32 	%r1826, [%rd222];
	add.s64 	%rd223, %rd222, %rd209;
	ld.global.u32 	%r1825, [%rd223];
	add.s64 	%rd224, %rd222, %rd211;
	ld.global.u32 	%r1824, [%rd224];
	add.s64 	%rd225, %rd224, %rd209;
	ld.global.u32 	%r1823, [%rd225];
	add.s32 	%r1827, %r1827, 32;
$L__BB0_4:
	ld.param.u32 	%r1655, [_Z16i8gemm256x128x32PKaS0_Piiiiii_param_5];
	mov.u32 	%r1576, %tid.x;
	cvt.u64.u32 	%rd258, %r1576;
	and.b64  	%rd259, %rd258, 7;
	mov.b64 	%rd260, 960;
	cvt.u32.u64 	%r1577, %rd260;
	cvt.u32.u64 	%r1578, %rd258;
	and.b32  	%r1579, %r1578, %r1577;
	cvt.u32.u64 	%r1580, %rd259;
	add.s32 	%r1581, %r1580, %r1579;
	shl.b32 	%r1582, %r1581, 4;
	mad.lo.s32 	%r1583, %r1813, 8256, %r1582;
	mov.u32 	%r1584, _ZZ16i8gemm256x128x32PKaS0_PiiiiiiE10shared_mem;
	add.s32 	%r1585, %r1583, %r1584;
	add.s32 	%r1586, %r1585, 4160;
	cvt.u64.u32 	%rd226, %r1586;
	mul.wide.u32 	%rd261, %r1576, 2;
	mov.b64 	%rd262, 64;
	cvt.u32.u64 	%r1587, %rd262;
	cvt.u32.u64 	%r1588, %rd261;
	and.b32  	%r1589, %r1588, %r1587;
	add.s32 	%r1590, %r1589, %r1580;
	shl.b32 	%r1591, %r1590, 4;
	mad.lo.s32 	%r1592, %r1813, 4160, %r1591;
	add.s32 	%r1593, %r1584, 16512;
	add.s32 	%r1594, %r1592, %r1593;
	add.s32 	%r1595, %r1594, 2112;
	cvt.u64.u32 	%rd227, %r1595;
	// begin inline asm
	ldmatrix.sync.aligned.m8n8.x1.shared.b16 {%r776}, [%rd226];ldmatrix.sync.aligned.m8n8.x1.shared.b16 {%r777}, [%rd227];
	// end inline asm
	add.s32 	%r1596, %r1585, 4288;
	cvt.u64.u32 	%rd228, %r1596;
	add.s32 	%r1597, %r1594, 2240;
	cvt.u64.u32 	%rd229, %r1597;
	// begin inline asm
	ldmatrix.sync.aligned.m8n8.x1.shared.b16 {%r778}, [%rd228];ldmatrix.sync.aligned.m8n8.x1.shared.b16 {%r779}, [%rd229];
	// end inline asm
	add.s32 	%r1598, %r1585, 4416;
	cvt.u64.u32 	%rd230, %r1598;
	add.s32 	%r1599, %r1594, 2368;
	cvt.u64.u32 	%rd231, %r1599;
	// begin inline asm
	ldmatrix.sync.aligned.m8n8.x1.shared.b16 {%r780}, [%rd230];ldmatrix.sync.aligned.m8n8.x1.shared.b16 {%r781}, [%rd231];
	// end inline asm
	add.s32 	%r1600, %r1585, 4544;
	cvt.u64.u32 	%rd232, %r1600;
	add.s32 	%r1601, %r1594, 2496;
	cvt.u64.u32 	%rd233, %r1601;
	// begin inline asm
	ldmatrix.sync.aligned.m8n8.x1.shared.b16 {%r782}, [%rd232];ldmatrix.sync.aligned.m8n8.x1.shared.b16 {%r783}, [%rd233];
	// end inline asm
	add.s32 	%r1602, %r1585, 4672;
	cvt.u64.u32 	%rd234, %r1602;
	add.s32 	%r1603, %r1594, 2624;
	cvt.u64.u32 	%rd235, %r1603;
	// begin inline asm
	ldmatrix.sync.aligned.m8n8.x1.shared.b16 {%r784}, [%rd234];ldmatrix.sync.aligned.m8n8.x1.shared.b16 {%r785}, [%rd235];
	// end inline asm
	add.s32 	%r1604, %r1585, 4800;
	cvt.u64.u32 	%rd236, %r1604;
	add.s32 	%r1605, %r1594, 2752;
	cvt.u64.u32 	%rd237, %r1605;
	// begin inline asm
	ldmatrix.sync.aligned.m8n8.x1.shared.b16 {%r786}, [%rd236];ldmatrix.sync.aligned.m8n8.x1.shared.b16 {%r787}, [%rd237];
	// end inline asm
	add.s32 	%r1606, %r1585, 4928;
	cvt.u64.u32 	%rd238, %r1606;
	add.s32 	%r1607, %r1594, 2880;
	cvt.u64.u32 	%rd239, %r1607;
	// begin inline asm
	ldmatrix.sync.aligned.m8n8.x1.shared.b16 {%r788}, [%rd238];ldmatrix.sync.aligned.m8n8.x1.shared.b16 {%r789}, [%rd239];
	// end inline asm
	add.s32 	%r1608, %r1585, 5056;
	cvt.u64.u32 	%rd240, %r1608;
	add.s32 	%r1609, %r1594, 3008;
	cvt.u64.u32 	%rd241, %r1609;
	// begin inline asm
	ldmatrix.sync.aligned.m8n8.x1.shared.b16 {%r790}, [%rd240];ldmatrix.sync.aligned.m8n8.x1.shared.b16 {%r791}, [%rd241];
	// end inline asm
	// begin inline asm
	mma.sync.aligned.m8n8k16.row.col.s32.s8.s8.s32                         {%r1750, %r1751},                         {%r1782}, {%r1783},                         {%r1750, %r1751};
	// end inline asm
	// begin inline asm
	mma.sync.aligned.m8n8k16.row.col.s32.s8.s8.s32                         {%r1748, %r1749},                         {%r1782}, {%r1781},                         {%r1748, %r1749};
	// end inline asm
	// begin inline asm
	mma.sync.aligned.m8n8k16.row.col.s32.s8.s8.s32                         {%r1746, %r1747},                         {%r1782}, {%r1779},                         {%r1746, %r1747};
	// end inline asm
	// begin inline asm
	mma.sync.aligned.m8n8k16.row.col.s32.s8.s8.s32                         {%r1744, %r1745},                         {%r1782}, {%r1777},                         {%r1744, %r1745};
	// end inline asm
	// begin inline asm
	mma.sync.aligned.m8n8k16.row.col.s32.s8.s8.s32                         {%r1742, %r1743},                         {%r1782}, {%r1775},                         {%r1742, %r1743};
	// end inline asm
	// begin inline asm
	mma.sync.aligned.m8n8k16.row.col.s32.s8.s8.s32                         {%r1740, %r1741},                         {%r1782}, {%r1773},                         {%r1740, %r1741};
	// end inline asm
	// begin inline asm
	mma.sync.aligned.m8n8k16.row.col.s32.s8.s8.s32                         {%r1738, %r1739},                         {%r1782}, {%r1771},                         {%r1738, %r1739};
	// end inline asm
	// begin inline asm
	mma.sync.aligned.m8n8k16.row.col.s32.s8.s8.s32                         {%r1736, %r1737},                         {%r1782}, {%r1769},                         {%r1736, %r1737};
	// end inline asm
	// begin inline asm
	mma.sync.aligned.m8n8k16.row.col.s32.s8.s8.s32                         {%r1734, %r1735},                         {%r1780}, {%r1783},                         {%r1734, %r1735};
	// end inline asm
	// begin inline asm
	mma.sync.aligned.m8n8k16.row.col.s32.s8.s8.s32                         {%r1732, %r1733},                         {%r1780}, {%r1781},                         {%r1732, %r1733};
	// end inline asm
	// begin inline asm
	mma.sync.aligned.m8n8k16.row.col.s32.s8.s8.s32                         {%r1730, %r1731},                         {%r1780}, {%r1779},                         {%r1730, %r1731};
	// end inline asm
	// begin inline asm
	mma.sync.aligned.m8n8k16.row.col.s32.s8.s8.s32                         {%r1728, %r1729},                         {%r1780}, {%r1777},                         {%r1728, %r1729};
	// end inline asm
	// begin inline asm
	mma.sync.aligned.m8n8k16.row.col.s32.s8.s8.s32                         {%r1726, %r1727},                         {%r1780}, {%r1775},                         {%r1726, %r1727};
	// end inline asm
	// begin inline asm
	mma.sync.aligned.m8n8k16.row.col.s32.s8.s8.s32                         {%r1724, %r1725},                         {%r1780}, {%r1773},                         {%r1724, %r1725};
	// end inline asm
	// begin inline asm
	mma.sync.aligned.m8n8k16.row.col.s32.s8.s8.s32                         {%r1722, %r1723},                         {%r1780}, {%r1771},                         {%r1722, %r1723};
	// end inline asm
	// begin inline asm
	mma.sync.aligned.m8n8k16.row.col.s32.s8.s8.s32                         {%r1720, %r1721},                         {%r1780}, {%r1769},                         {%r1720, %r1721};
	// end inline asm
	// begin inline asm
	mma.sync.aligned.m8n8k16.row.col.s32.s8.s8.s32                         {%r1718, %r1719},                         {%r1778}, {%r1783},                         {%r1718, %r1719};
	// end inline asm
	// begin inline asm
	mma.sync.aligned.m8n8k16.row.col.s32.s8.s8.s32                         {%r1716, %r1717},                         {%r1778}, {%r1781},                         {%r1716, %r1717};
	// end inline asm
	// begin inline asm
	mma.sync.aligned.m8n8k16.row.col.s32.s8.s8.s32                         {%r1714, %r1715},                         {%r1778}, {%r1779},                         {%r1714, %r1715};
	// end inline asm
	// begin inline asm
	mma.sync.aligned.m8n8k16.row.col.s32.s8.s8.s32                         {%r1712, %r1713},                         {%r1778}, {%r1777},                         {%r1712, %r1713};
	// end inline asm
	// begin inline asm
	mma.sync.aligned.m8n8k16.row.col.s32.s8.s8.s32                         {%r1710, %r1711},                         {%r1778}, {%r1775},                         {%r1710, %r1711};
	// end inline asm
	// begin inline asm
	mma.sync.aligned.m8n8k16.row.col.s32.s8.s8.s32                         {%r1708, %r1709},                         {%r1778}, {%r1773},                         {%r1708, %r1709};
	// end inline asm
	// begin inline asm
	mma.sync.aligned.m8n8k16.row.col.s32.s8.s8.s32                         {%r1706, %r1707},                         {%r1778}, {%r1771},                         {%r1706, %r1707};
	// end inline asm
	// begin inline asm
	mma.sync.aligned.m8n8k16.row.col.s32.s8.s8.s32                         {%r1704, %r1705},                         {%r1778}, {%r1769},                         {%r1704, %r1705};
	// end inline asm
	// begin inline asm
	mma.sync.aligned.m8n8k16.row.col.s32.s8.s8.s32                         {%r1702, %r1703},                         {%r1776}, {%r1783},                         {%r1702, %r1703};
	// end inline asm
	// begin inline asm
	mma.sync.aligned.m8n8k16.row.col.s32.s8.s8.s32                         {%r1700, %r1701},                         {%r1776}, {%r1781},                         {%r1700, %r1701};
	// end inline asm
	// begin inline asm
	mma.sync.aligned.m8n8k16.row.col.s32.s8.s8.s32                         {%r1698, %r1699},                         {%r1776}, {%r1779},                         {%r1698, %r1699};
	// end inline asm
	// begin inline asm
	mma.sync.aligned.m8n8k16.row.col.s32.s8.s8.s32                         {%r1696, %r1697},                         {%r1776}, {%r1777},                         {%r1696, %r1697};
	// end inline asm
	// begin inline asm
	mma.sync.aligned.m8n8k16.row.col.s32.s8.s8.s32                         {%r1694, %r1695},                         {%r1776}, {%r1775},                         {%r1694, %r1695};
	// end inline asm
	// begin inline asm
	mma.sync.aligned.m8n8k16.row.col.s32.s8.s8.s32                         {%r1692, %r1693},                         {%r1776}, {%r1773},                         {%r1692, %r1693};
	// end inline asm
	// begin inline asm
	mma.sync.aligned.m8n8k16.row.col.s32.s8.s8.s32                         {%r1690, %r1691},                         {%r1776}, {%r1771},                         {%r1690, %r1691};
	// end inline asm
	// begin inline asm
	mma.sync.aligned.m8n8k16.row.col.s32.s8.s8.s32                         {%r1688, %r1689},                         {%r1776}, {%r1769},                         {%r1688, %r1689};
	// end inline asm
	// begin inline asm
	mma.sync.aligned.m8n8k16.row.col.s32.s8.s8.s32                         {%r1686, %r1687},                         {%r1774}, {%r1783},                         {%r1686, %r1687};
	// end inline asm
	// begin inline asm
	mma.sync.aligned.m8n8k16.row.col.s32.s8.s8.s32                         {%r1684, %r1685},                         {%r1774}, {%r1781},                         {%r1684, %r1685};
	// end inline asm
	// begin inline asm
	mma.sync.aligned.m8n8k16.row.col.s32.s8.s8.s32                         {%r1682, %r1683},                         {%r1774}, {%r1779},                         {%r1682, %r1683};
	// end inline asm
	// begin inline asm
	mma.sync.aligned.m8n8k16.row.col.s32.s8.s8.s32                         {%r1680, %r1681},                         {%r1774}, {%r1777},                         {%r1680, %r1681};
	// end inline asm
	// begin inline asm
	mma.sync.aligned.m8n8k16.row.col.s32.s8.s8.s32                         {%r1678, %r1679},                         {%r1774}, {%r1775},                         {%r1678, %r1679};
	// end inline asm
	// begin inline asm
	mma.sync.aligned.m8n8k16.row.col.s32.s8.s8.s32                         {%r1676, %r1677},                         {%r1774}, {%r1773},                         {%r1676, %r1677};
	// end inline asm
	// begin inline asm
	mma.sync.aligned.m8n8k16.row.col.s32.s8.s8.s32                         {%r1674, %r1675},                         {%r1774}, {%r1771},                         {%r1674, %r1675};
	// end inline asm
	// begin inline asm
	mma.sync.aligned.m8n8k16.row.col.s32.s8.s8.s32                         {%r1672, %r1673},                         {%r1774}, {%r1769},                         {%r1672, %r1673};
	// end inline asm
	// begin inline asm
	mma.sync.aligned.m8n8k16.row.col.s32.s8.s8.s32                         {%r1670, %r1671},                         {%r1772}, {%r1783},                         {%r1670, %r1671};
	// end inline asm
	// begin inline asm
	mma.sync.aligned.m8n8k16.row.col.s32.s8.s8.s32                         {%r1668, %r1669},                         {%r1772}, {%r1781},                         {%r1668, %r1669};
	// end inline asm
	// begin inline asm
	mma.sync.aligned.m8n8k16.row.col.s32.s8.s8.s32                         {%r1666, %r1667},                         {%r1772}, {%r1779},                         {%r1666, %r1667};
	// end inline asm
	// begin inline asm
	mma.sync.aligned.m8n8k16.row.col.s32.s8.s8.s32                         {%r1664, %r1665},                         {%r1772}, {%r1777},                         {%r1664, %r1665};
	// end inline asm
	// begin inline asm
	mma.sync.aligned.m8n8k16.row.col.s32.s8.s8.s32                         {%r1662, %r1663},                         {%r1772}, {%r1775},                         {%r1662, %r1663};
	// end inline asm
	// begin inline asm
	mma.sync.aligned.m8n8k16.row.col.s32.s8.s8.s32                         {%r1660, %r1661},                         {%r1772}, {%r1773},                         {%r1660, %r1661};
	// end inline asm
	// begin inline asm
	mma.sync.aligned.m8n8k16.row.col.s32.s8.s8.s32                         {%r1658, %r1659},                         {%r1772}, {%r1771},                         {%r1658, %r1659};
	// end inline asm
	// begin inline asm
	mma.sync.aligned.m8n8k16.row.col.s32.s8.s8.s32                         {%r1656, %r1657},                         {%r1772}, {%r1769},                         {%r1656, %r1657};
	// end inline asm
	// begin inline asm
	mma.sync.aligned.m8n8k16.row.col.s32.s8.s8.s32                         {%r1752, %r1753},                         {%r1770}, {%r1783},                         {%r1752, %r1753};
	// end inline asm
	// begin inline asm
	mma.sync.aligned.m8n8k16.row.col.s32.s8.s8.s32                         {%r1754, %r1755},                         {%r1770}, {%r1781},                         {%r1754, %r1755};
	// end inline asm
	// begin inline asm
	mma.sync.aligned.m8n8k16.row.col.s32.s8.s8.s32                         {%r1756, %r1757},                         {%r1770}, {%r1779},                         {%r1756, %r1757};
	// end inline asm
	// begin inline asm
	mma.sync.aligned.m8n8k16.row.col.s32.s8.s8.s32                         {%r1758, %r1759},                         {%r1770}, {%r1777},                         {%r1758, %r1759};
	// end inline asm
	// begin inline asm
	mma.sync.aligned.m8n8k16.row.col.s32.s8.s8.s32                         {%r1760, %r1761},                         {%r1770}, {%r1775},                         {%r1760, %r1761};
	// end inline asm
	// begin inline asm
	mma.sync.aligned.m8n8k16.row.col.s32.s8.s8.s32                         {%r1762, %r1763},                         {%r1770}, {%r1773},                         {%r1762, %r1763};
	// end inline asm
	// begin inline asm
	mma.sync.aligned.m8n8k16.row.col.s32.s8.s8.s32                         {%r1764, %r1765},                         {%r1770}, {%r1771},                         {%r1764, %r1765};
	// end inline asm
	// begin inline asm
	mma.sync.aligned.m8n8k16.row.col.s32.s8.s8.s32                         {%r1766, %r1767},                         {%r1770}, {%r1769},                         {%r1766, %r1767};
	// end inline asm
	// begin inline asm
	mma.sync.aligned.m8n8k16.row.col.s32.s8.s8.s32                         {%r1784, %r1785},                         {%r1768}, {%r1783},                         {%r1784, %r1785};
	// end inline asm
	// begin inline asm
	mma.sync.aligned.m8n8k16.row.col.s32.s8.s8.s32                         {%r1786, %r1787},                         {%r1768}, {%r1781},                         {%r1786, %r1787};
	// end inline asm
	// begin inline asm
	mma.sync.aligned.m8n8k16.row.col.s32.s8.s8.s32                         {%r1788, %r1789},                         {%r1768}, {%r1779},                         {%r1788, %r1789};
	// end inline asm
	// begin inline asm
	mma.sync.aligned.m8n8k16.row.col.s32.s8.s8.s32                         {%r1790, %r1791},                         {%r1768}, {%r1777},                         {%r1790, %r1791};
	// end inline asm
	// begin inline asm
	mma.sync.aligned.m8n8k16.row.col.s32.s8.s8.s32                         {%r1792, %r1793},                         {%r1768}, {%r1775},                         {%r1792, %r1793};
	// end inline asm
	// begin inline asm
	mma.sync.aligned.m8n8k16.row.col.s32.s8.s8.s32                         {%r1794, %r1795},                         {%r1768}, {%r1773},                         {%r1794, %r1795};
	// end inline asm
	// begin inline asm
	mma.sync.aligned.m8n8k16.row.col.s32.s8.s8.s32                         {%r1796, %r1797},                         {%r1768}, {%r1771},                         {%r1796, %r1797};
	// end inline asm
	// begin inline asm
	mma.sync.aligned.m8n8k16.row.col.s32.s8.s8.s32                         {%r1798, %r1799},                         {%r1768}, {%r1769},                         {%r1798, %r1799};
	// end inline asm
	// begin inline asm
	mma.sync.aligned.m8n8k16.row.col.s32.s8.s8.s32                         {%r1750, %r1751},                         {%r776}, {%r777},                         {%r1750, %r1751};
	// end inline asm
	// begin inline asm
	mma.sync.aligned.m8n8k16.row.col.s32.s8.s8.s32                         {%r1748, %r1749},                         {%r776}, {%r779},                         {%r1748, %r1749};
	// end inline asm
	// begin inline asm
	mma.sync.aligned.m8n8k16.row.col.s32.s8.s8.s32                         {%r1746, %r1747},                         {%r776}, {%r781},                         {%r1746, %r1747};
	// end inline asm
	// begin inline asm
	mma.sync.aligned.m8n8k16.row.col.s32.s8.s8.s32                         {%r1744, %r1745},                         {%r776}, {%r783},                         {%r1744, %r1745};
	// end inline asm
	// begin inline asm
	mma.sync.aligned.m8n8k16.row.col.s32.s8.s8.s32                         {%r1742, %r1743},                         {%r776}, {%r785},                         {%r1742, %r1743};
	// end inline asm
	// begin inline asm
	mma.sync.aligned.m8n8k16.row.col.s32.s8.s8.s32                         {%r1740, %r1741},                         {%r776}, {%r787},                         {%r1740, %r1741};
	// end inline asm
	// begin inline asm
	mma.sync.aligned.m8n8k16.row.col.s32.s8.s8.s32                         {%r1738, %r1739},                         {%r776}, {%r789},                         {%r1738, %r1739};
	// end inline asm
	// begin inline asm
	mma.sync.aligned.m8n8k16.row.col.s32.s8.s8.s32                         {%r1736, %r1737},                         {%r776}, {%r791},                         {%r1736, %r1737};
	// end inline asm
	// begin inline asm
	mma.sync.aligned.m8n8k16.row.col.s32.s8.s8.s32                         {%r1734, %r1735},                         {%r778}, {%r777},                         {%r1734, %r1735};
	// end inline asm
	// begin inline asm
	mma.sync.aligned.m8n8k16.row.col.s32.s8.s8.s32                         {%r1732, %r1733},                         {%r778}, {%r779},                         {%r1732, %r1733};
	// end inline asm
	// begin inline asm
	mma.sync.aligned.m8n8k16.row.col.s32.s8.s8.s32                         {%r1730, %r1731},                         {%r778}, {%r781},                         {%r1730, %r1731};
	// end inline asm
	// begin inline asm
	mma.sync.aligned.m8n8k16.row.col.s32.s8.s8.s32                         {%r1728, %r1729},                         {%r778}, {%r783},                         {%r1728, %r1729};
	// end inline asm
	// begin inline asm
	mma.sync.aligned.m8n8k16.row.col.s32.s8.s8.s32                         {%r1726, %r1727},                         {%r778}, {%r785},                         {%r1726, %r1727};
	// end inline asm
	// begin inline asm
	mma.sync.aligned.m8n8k16.row.col.s32.s8.s8.s32                         {%r1724, %r1725},                         {%r778}, {%r787},                         {%r1724, %r1725};
	// end inline asm
	// begin inline asm
	mma.sync.aligned.m8n8k16.row.col.s32.s8.s8.s32                         {%r1722, %r1723},                         {%r778}, {%r789},                         {%r1722, %r1723};
	// end inline asm
	// begin inline asm
	mma.sync.aligned.m8n8k16.row.col.s32.s8.s8.s32                         {%r1720, %r1721},                         {%r778}, {%r791},                         {%r1720, %r1721};
	// end inline asm
	// begin inline asm
	mma.sync.aligned.m8n8k16.row.col.s32.s8.s8.s32                         {%r1718, %r1719},                         {%r780}, {%r777},                         {%r1718, %r1719};
	// end inline asm
	// begin inline asm
	mma.sync.aligned.m8n8k16.row.col.s32.s8.s8.s32                         {%r1716, %r1717},                         {%r780}, {%r779},                         {%r1716, %r1717};
	// end inline asm
	// begin inline asm
	mma.sync.aligned.m8n8k16.row.col.s32.s8.s8.s32                         {%r1714, %r1715},                         {%r780}, {%r781},                         {%r1714, %r1715};
	// end inline asm
	// begin inline asm
	mma.sync.aligned.m8n8k16.row.col.s32.s8.s8.s32                         {%r1712, %r1713},                         {%r780}, {%r783},                         {%r1712, %r1713};
	// end inline asm
	// begin inline asm
	mma.sync.aligned.m8n8k16.row.col.s32.s8.s8.s32                         {%r1710, %r1711},                         {%r780}, {%r785},                         {%r1710, %r1711};
	// end inline asm
	// begin inline asm
	mma.sync.aligned.m8n8k16.row.col.s32.s8.s8.s32                         {%r1708, %r1709},                         {%r780}, {%r787},                         {%r1708, %r1709};
	// end inline asm
	// begin inline asm
	mma.sync.aligned.m8n8k16.row.col.s32.s8.s8.s32                         {%r1706, %r1707},                         {%r780}, {%r789},                         {%r1706, %r1707};
	// end inline asm
	// begin inline asm
	mma.sync.aligned.m8n8k16.row.col.s32.s8.s8.s32                         {%r1704, %r1705},                         {%r780}, {%r791},                         {%r1704, %r1705};
	// end inline asm
	// begin inline asm
	mma.sync.aligned.m8n8k16.row.col.s32.s8.s8.s32                         {%r1702, %r1703},                         {%r782}, {%r777},                         {%r1702, %r1703};
	// end inline asm
	// begin inline asm
	mma.sync.aligned.m8n8k16.row.col.s32.s8.s8.s32                         {%r1700, %r1701},                         {%r782}, {%r779},                         {%r1700, %r1701};
	// end inline asm
	// begin inline asm
	mma.sync.aligned.m8n8k16.row.col.s32.s8.s8.s32                         {%r1698, %r1699},                         {%r782}, {%r781},                         {%r1698, %r1699};
	// end inline asm
	// begin inline asm
	mma.sync.aligned.m8n8k16.row.col.s32.s8.s8.s32                         {%r1696, %r1697},                         {%r782}, {%r783},                         {%r1696, %r1697};
	// end inline asm
	// begin inline asm
	mma.sync.aligned.m8n8k16.row.col.s32.s8.s8.s32                         {%r1694, %r1695},                         {%r782}, {%r785},                         {%r1694, %r1695};
	// end inline asm
	// begin inline asm
	mma.sync.aligned.m8n8k16.row.col.s32.s8.s8.s32                         {%r1692, %r1693},                         {%r782}, {%r787},                         {%r1692, %r1693};
	// end inline asm
	// begin inline asm
	mma.sync.aligned.m8n8k16.row.col.s32.s8.s8.s32                         {%r1690, %r1691},                         {%r782}, {%r789},                         {%r1690, %r1691};
	// end inline asm
	// begin inline asm
	mma.sync.aligned.m8n8k16.row.col.s32.s8.s8.s32                         {%r1688, %r1689},                         {%r782}, {%r791},                         {%r1688, %r1689};
	// end inline asm
	// begin inline asm
	mma.sync.aligned.m8n8k16.row.col.s32.s8.s8.s32                         {%r1686, %r1687},                         {%r784}, {%r777},                         {%r1686, %r1687};
	// end inline asm
	// begin inline asm
	mma.sync.aligned.m8n8k16.row.col.s32.s8.s8.s32                         {%r1684, %r1685},                         {%r784}, {%r779},                         {%r1684, %r1685};
	// end inline asm
	// begin inline asm
	mma.sync.aligned.m8n8k16.row.col.s32.s8.s8.s32                         {%r1682, %r1683},                         {%r784}, {%r781},                         {%r1682, %r1683};
	// end inline asm
	// begin inline asm
	mma.sync.aligned.m8n8k16.row.col.s32.s8.s8.s32                         {%r1680, %r1681},                         {%r784}, {%r783},                         {%r1680, %r1681};
	// end inline asm
	// begin inline asm
	mma.sync.aligned.m8n8k16.row.col.s32.s8.s8.s32                         {%r1678, %r1679},                         {%r784}, {%r785},                         {%r1678, %r1679};
	// end inline asm
	// begin inline asm
	mma.sync.aligned.m8n8k16.row.col.s32.s8.s8.s32                         {%r1676, %r1677},                         {%r784}, {%r787},                         {%r1676, %r1677};
	// end inline asm
	// begin inline asm
	mma.sync.aligned.m8n8k16.row.col.s32.s8.s8.s32                         {%r1674, %r1675},                         {%r784}, {%r789},                         {%r1674, %r1675};
	// end inline asm
	// begin inline asm
	mma.sync.aligned.m8n8k16.row.col.s32.s8.s8.s32                         {%r1672, %r1673},                         {%r784}, {%r791},                         {%r1672, %r1673};
	// end inline asm
	// begin inline asm
	mma.sync.aligned.m8n8k16.row.col.s32.s8.s8.s32                         {%r1670, %r1671},                         {%r786}, {%r777},                         {%r1670, %r1671};
	// end inline asm
	// begin inline asm
	mma.sync.aligned.m8n8k16.row.col.s32.s8.s8.s32                         {%r1668, %r1669},                         {%r786}, {%r779},                         {%r1668, %r1669};
	// end inline asm
	// begin inline asm
	mma.sync.aligned.m8n8k16.row.col.s32.s8.s8.s32                         {%r1666, %r1667},                         {%r786}, {%r781},                         {%r1666, %r1667};
	// end inline asm
	// begin inline asm
	mma.sync.aligned.m8n8k16.row.col.s32.s8.s8.s32                         {%r1664, %r1665},                         {%r786}, {%r783},                         {%r1664, %r1665};
	// end inline asm
	// begin inline asm
	mma.sync.aligned.m8n8k16.row.col.s32.s8.s8.s32                         {%r1662, %r1663},                         {%r786}, {%r785},                         {%r1662, %r1663};
	// end inline asm
	// begin inline asm
	mma.sync.aligned.m8n8k16.row.col.s32.s8.s8.s32                         {%r1660, %r1661},                         {%r786}, {%r787},                         {%r1660, %r1661};
	// end inline asm
	// begin inline asm
	mma.sync.aligned.m8n8k16.row.col.s32.s8.s8.s32                         {%r1658, %r1659},                         {%r786}, {%r789},                         {%r1658, %r1659};
	// end inline asm
	// begin inline asm
	mma.sync.aligned.m8n8k16.row.col.s32.s8.s8.s32                         {%r1656, %r1657},                         {%r786}, {%r791},                         {%r1656, %r1657};
	// end inline asm
	// begin inline asm
	mma.sync.aligned.m8n8k16.row.col.s32.s8.s8.s32                         {%r1752, %r1753},                         {%r788}, {%r777},                         {%r1752, %r1753};
	// end inline asm
	// begin inline asm
	mma.sync.aligned.m8n8k16.row.col.s32.s8.s8.s32                         {%r1754, %r1755},                         {%r788}, {%r779},                         {%r1754, %r1755};
	// end inline asm
	// begin inline asm
	mma.sync.aligned.m8n8k16.row.col.s32.s8.s8.s32                         {%r1756, %r1757},                         {%r788}, {%r781},                         {%r1756, %r1757};
	// end inline asm
	// begin inline asm
	mma.sync.aligned.m8n8k16.row.col.s32.s8.s8.s32                         {%r1758, %r1759},                         {%r788}, {%r783},                         {%r1758, %r1759};
	// end inline asm
	// begin inline asm
	mma.sync.aligned.m8n8k16.row.col.s32.s8.s8.s32                         {%r1760, %r1761},                         {%r788}, {%r785},                         {%r1760, %r1761};
	// end inline asm
	// begin inline asm
	mma.sync.aligned.m8n8k16.row.col.s32.s8.s8.s32                         {%r1762, %r1763},                         {%r788}, {%r787},                         {%r1762, %r1763};
	// end inline asm
	// begin inline asm
	mma.sync.aligned.m8n8k16.row.col.s32.s8.s8.s32                         {%r1764, %r1765},                         {%r788}, {%r789},                         {%r1764, %r1765};
	// end inline asm
	// begin inline asm
	mma.sync.aligned.m8n8k16.row.col.s32.s8.s8.s32                         {%r1766, %r1767},                         {%r788}, {%r791},                         {%r1766, %r1767};
	// end inline asm
	// begin inline asm
	mma.sync.aligned.m8n8k16.row.col.s32.s8.s8.s32                         {%r1784, %r1785},                         {%r790}, {%r777},                         {%r1784, %r1785};
	// end inline asm
	// begin inline asm
	mma.sync.aligned.m8n8k16.row.col.s32.s8.s8.s32                         {%r1786, %r1787},                         {%r790}, {%r779},                         {%r1786, %r1787};
	// end inline asm
	// begin inline asm
	mma.sync.aligned.m8n8k16.row.col.s32.s8.s8.s32                         {%r1788, %r1789},                         {%r790}, {%r781},                         {%r1788, %r1789};
	// end inline asm
	// begin inline asm
	mma.sync.aligned.m8n8k16.row.col.s32.s8.s8.s32                         {%r1790, %r1791},                         {%r790}, {%r783},                         {%r1790, %r1791};
	// end inline asm
	// begin inline asm
	mma.sync.aligned.m8n8k16.row.col.s32.s8.s8.s32                         {%r1792, %r1793},                         {%r790}, {%r785},                         {%r1792, %r1793};
	// end inline asm
	// begin inline asm
	mma.sync.aligned.m8n8k16.row.col.s32.s8.s8.s32                         {%r1794, %r1795},                         {%r790}, {%r787},                         {%r1794, %r1795};
	// end inline asm
	// begin inline asm
	mma.sync.aligned.m8n8k16.row.col.s32.s8.s8.s32                         {%r1796, %r1797},                         {%r790}, {%r789},                         {%r1796, %r1797};
	// end inline asm
	// begin inline asm
	mma.sync.aligned.m8n8k16.row.col.s32.s8.s8.s32                         {%r1798, %r1799},                         {%r790}, {%r791},                         {%r1798, %r1799};
	// end inline asm
	xor.b32  	%r1813, %r1813, 1;
	mul.lo.s32 	%r1610, %r1813, 8256;
	and.b64  	%rd263, %rd258, 4;
	setp.eq.s64 	%p4, %rd263, 0;
	selp.b32 	%r1611, 0, 260, %p4;
	shr.u32 	%r1612, %r1576, 3;
	add.s32 	%r1613, %r1611, %r1612;
	shl.b32 	%r1614, %r1613, 4;
	shl.b32 	%r1615, %r1576, 2;
	and.b32  	%r1616, %r1615, 12;
	or.b32  	%r1617, %r1614, %r1616;
	add.s32 	%r1618, %r1584, %r1617;
	add.s32 	%r1619, %r1618, %r1610;
	st.shared.u32 	[%r1619], %r1822;
	st.shared.u32 	[%r1619+512], %r1821;
	st.shared.u32 	[%r1619+1024], %r1820;
	st.shared.u32 	[%r1619+1536], %r1819;
	st.shared.u32 	[%r1619+2048], %r1818;
	st.shared.u32 	[%r1619+2560], %r1817;
	st.shared.u32 	[%r1619+3072], %r1816;
	st.shared.u32 	[%r1619+3584], %r1815;
	mul.lo.s32 	%r1620, %r1813, 4160;
	selp.b32 	%r1621, 0, 132, %p4;
	add.s32 	%r1622, %r1621, %r1612;
	shl.b32 	%r1623, %r1622, 4;
	or.b32  	%r1624, %r1623, %r1616;
	add.s32 	%r1625, %r1593, %r1624;
	add.s32 	%r1626, %r1625, %r1620;
	st.shared.u32 	[%r1626], %r1826;
	st.shared.u32 	[%r1626+512], %r1825;
	st.shared.u32 	[%r1626+1024], %r1824;
	st.shared.u32 	[%r1626+1536], %r1823;
	bar.sync 	0;
	add.s32 	%r1627, %r1584, %r1582;
	add.s32 	%r1628, %r1627, %r1610;
	cvt.u64.u32 	%rd242, %r1628;
	add.s32 	%r1629, %r1584, %r1591;
	add.s32 	%r1630, %r1629, %r1620;
	add.s32 	%r1631, %r1630, 16512;
	cvt.u64.u32 	%rd243, %r1631;
	// begin inline asm
	ldmatrix.sync.aligned.m8n8.x1.shared.b16 {%r1782}, [%rd242];ldmatrix.sync.aligned.m8n8.x1.shared.b16 {%r1783}, [%rd243];
	// end inline asm
	add.s32 	%r1632, %r1628, 128;
	cvt.u64.u32 	%rd244, %r1632;
	add.s32 	%r1633, %r1630, 16640;
	cvt.u64.u32 	%rd245, %r1633;
	// begin inline asm
	ldmatrix.sync.aligned.m8n8.x1.shared.b16 {%r1780}, [%rd244];ldmatrix.sync.aligned.m8n8.x1.shared.b16 {%r1781}, [%rd245];
	// end inline asm
	add.s32 	%r1634, %r1628, 256;
	cvt.u64.u32 	%rd246, %r1634;
	add.s32 	%r1635, %r1630, 16768;
	cvt.u64.u32 	%rd247, %r1635;
	// begin inline asm
	ldmatrix.sync.aligned.m8n8.x1.shared.b16 {%r1778}, [%rd246];ldmatrix.sync.aligned.m8n8.x1.shared.b16 {%r1779}, [%rd247];
	// end inline asm
	add.s32 	%r1636, %r1628, 384;
	cvt.u64.u32 	%rd248, %r1636;
	add.s32 	%r1637, %r1630, 16896;
	cvt.u64.u32 	%rd249, %r1637;
	// begin inline asm
	ldmatrix.sync.aligned.m8n8.x1.shared.b16 {%r1776}, [%rd248];ldmatrix.sync.aligned.m8n8.x1.shared.b16 {%r1777}, [%rd249];
	// end inline asm
	add.s32 	%r1638, %r1628, 512;
	cvt.u64.u32 	%rd250, %r1638;
	add.s32 	%r1639, %r1630, 17024;
	cvt.u64.u32 	%rd251, %r1639;
	// begin inline asm
	ldmatrix.sync.aligned.m8n8.x1.shared.b16 {%r1774}, [%rd250];ldmatrix.sync.aligned.m8n8.x1.shared.b16 {%r1775}, [%rd251];
	// end inline asm
	add.s32 	%r1640, %r1628, 640;
	cvt.u64.u32 	%rd252, %r1640;
	add.s32 	%r1641, %r1630, 17152;
	cvt.u64.u32 	%rd253, %r1641;
	// begin inline asm
	ldmatrix.sync.aligned.m8n8.x1.shared.b16 {%r1772}, [%rd252];ldmatrix.sync.aligned.m8n8.x1.shared.b16 {%r1773}, [%rd253];
	// end inline asm
	add.s32 	%r1642, %r1628, 768;
	cvt.u64.u32 	%rd254, %r1642;
	add.s32 	%r1643, %r1630, 17280;
	cvt.u64.u32 	%rd255, %r1643;
	// begin inline asm
	ldmatrix.sync.aligned.m8n8.x1.shared.b16 {%r1770}, [%rd254];ldmatrix.sync.aligned.m8n8.x1.shared.b16 {%r1771}, [%rd255];
	// end inline asm
	add.s32 	%r1644, %r1628, 896;
	cvt.u64.u32 	%rd256, %r1644;
	add.s32 	%r1645, %r1630, 17408;
	cvt.u64.u32 	%rd257, %r1645;
	// begin inline asm
	ldmatrix.sync.aligned.m8n8.x1.shared.b16 {%r1768}, [%rd256];ldmatrix.sync.aligned.m8n8.x1.shared.b16 {%r1769}, [%rd257];
	// end inline asm
	add.s32 	%r1812, %r1812, 32;
	setp.lt.s32 	%p5, %r1812, %r1655;
	@%p5 bra 	$L__BB0_2;
	mov.b64 	%rd345, {%r1750, %r1751};
	mov.b64 	%rd344, {%r1748, %r1749};
	mov.b64 	%rd343, {%r1746, %r1747};
	mov.b64 	%rd342, {%r1744, %r1745};
	mov.b64 	%rd341, {%r1742, %r1743};
	mov.b64 	%rd340, {%r1740, %r1741};
	mov.b64 	%rd339, {%r1738, %r1739};
	mov.b64 	%rd338, {%r1736, %r1737};
	mov.b64 	%rd337, {%r1734, %r1735};
	mov.b64 	%rd336, {%r1732, %r1733};
	mov.b64 	%rd335, {%r1730, %r1731};
	mov.b64 	%rd334, {%r1728, %r1729};
	mov.b64 	%rd333, {%r1726, %r1727};
	mov.b64 	%rd332, {%r1724, %r1725};
	mov.b64 	%rd331, {%r1722, %r1723};
	mov.b64 	%rd330, {%r1720, %r1721};
	mov.b64 	%rd329, {%r1718, %r1719};
	mov.b64 	%rd328, {%r1716, %r1717};
	mov.b64 	%rd327, {%r1714, %r1715};
	mov.b64 	%rd326, {%r1712, %r1713};
	mov.b64 	%rd325, {%r1710, %r1711};
	mov.b64 	%rd324, {%r1708, %r1709};
	mov.b64 	%rd323, {%r1706, %r1707};
	mov.b64 	%rd322, {%r1704, %r1705};
	mov.b64 	%rd321, {%r1702, %r1703};
	mov.b64 	%rd320, {%r1700, %r1701};
	mov.b64 	%rd319, {%r1698, %r1699};
	mov.b64 	%rd318, {%r1696, %r1697};
	mov.b64 	%rd317, {%r1694, %r1695};
	mov.b64 	%rd316, {%r1692, %r1693};
	mov.b64 	%rd315, {%r1690, %r1691};
	mov.b64 	%rd314, {%r1688, %r1689};
	mov.b64 	%rd313, {%r1686, %r1687};
	mov.b64 	%rd312, {%r1684, %r1685};
	mov.b64 	%rd311, {%r1682, %r1683};
	mov.b64 	%rd310, {%r1680, %r1681};
	mov.b64 	%rd309, {%r1678, %r1679};
	mov.b64 	%rd308, {%r1676, %r1677};
	mov.b64 	%rd307, {%r1674, %r1675};
	mov.b64 	%rd306, {%r1672, %r1673};
	mov.b64 	%rd305, {%r1670, %r1671};
	mov.b64 	%rd304, {%r1668, %r1669};
	mov.b64 	%rd303, {%r1666, %r1667};
	mov.b64 	%rd302, {%r1664, %r1665};
	mov.b64 	%rd301, {%r1662, %r1663};
	mov.b64 	%rd300, {%r1660, %r1661};
	mov.b64 	%rd299, {%r1658, %r1659};
	mov.b64 	%rd298, {%r1656, %r1657};
	mov.b64 	%rd346, {%r1752, %r1753};
	mov.b64 	%rd347, {%r1754, %r1755};
	mov.b64 	%rd348, {%r1756, %r1757};
	mov.b64 	%rd349, {%r1758, %r1759};
	mov.b64 	%rd350, {%r1760, %r1761};
	mov.b64 	%rd351, {%r1762, %r1763};
	mov.b64 	%rd352, {%r1764, %r1765};
	mov.b64 	%rd353, {%r1766, %r1767};
	mov.b64 	%rd354, {%r1784, %r1785};
	mov.b64 	%rd355, {%r1786, %r1787};
	mov.b64 	%rd356, {%r1788, %r1789};
	mov.b64 	%rd357, {%r1790, %r1791};
	mov.b64 	%rd358, {%r1792, %r1793};
	mov.b64 	%rd359, {%r1794, %r1795};
	mov.b64 	%rd360, {%r1796, %r1797};
	mov.b64 	%rd361, {%r1798, %r1799};
$L__BB0_6:
	ld.param.u32 	%r1652, [_Z16i8gemm256x128x32PKaS0_Piiiiii_param_4];
	ld.param.u64 	%rd297, [_Z16i8gemm256x128x32PKaS0_Piiiiii_param_2];
	cvta.to.global.u64 	%rd264, %rd297;
	mov.u32 	%r1646, %tid.x;
	cvt.u64.u32 	%rd265, %r1646;
	mul.wide.u32 	%rd266, %r1646, 2;
	and.b64  	%rd267, %rd266, 64;
	cvt.s64.s32 	%rd268, %r1652;
	mov.u32 	%r1647, %ctaid.y;
	shl.b32 	%r1648, %r1647, 7;
	cvt.u64.u32 	%rd269, %r1648;
	mov.u32 	%r1649, %ctaid.x;
	mul.lo.s32 	%r1650, %r1649, %r1652;
	shl.b32 	%r1651, %r1650, 8;
	cvt.u64.u32 	%rd270, %r1651;
	shr.u64 	%rd271, %rd265, 2;
	and.b64  	%rd272, %rd271, 7;
	and.b64  	%rd273, %rd266, 6;
	and.b64  	%rd274, %rd265, 960;
	or.b64  	%rd275, %rd272, %rd274;
	or.b64  	%rd276, %rd273, %rd269;
	or.b64  	%rd277, %rd276, %rd267;
	add.s64 	%rd278, %rd277, %rd270;
	mad.lo.s64 	%rd279, %rd275, %rd268, %rd278;
	shl.b64 	%rd280, %rd279, 2;
	add.s64 	%rd281, %rd264, %rd280;
	st.global.u64 	[%rd281], %rd345;
	st.global.u64 	[%rd281+32], %rd344;
	st.global.u64 	[%rd281+64], %rd343;
	st.global.u64 	[%rd281+96], %rd342;
	st.global.u64 	[%rd281+128], %rd341;
	st.global.u64 	[%rd281+160], %rd340;
	st.global.u64 	[%rd281+192], %rd339;
	st.global.u64 	[%rd281+224], %rd338;
	mul.wide.s32 	%rd282, %r1652, 8;
	shl.b64 	%rd283, %rd282, 2;
	add.s64 	%rd284, %rd281, %rd283;
	st.global.u64 	[%rd284], %rd337;
	st.global.u64 	[%rd284+32], %rd336;
	st.global.u64 	[%rd284+64], %rd335;
	st.global.u64 	[%rd284+96], %rd334;
	st.global.u64 	[%rd284+128], %rd333;
	st.global.u64 	[%rd284+160], %rd332;
	st.global.u64 	[%rd284+192], %rd331;
	st.global.u64 	[%rd284+224], %rd330;
	mul.wide.s32 	%rd285, %r1652, 16;
	shl.b64 	%rd286, %rd285, 2;
	add.s64 	%rd287, %rd281, %rd286;
	st.global.u64 	[%rd287], %rd329;
	st.global.u64 	[%rd287+32], %rd328;
	st.global.u64 	[%rd287+64], %rd327;
	st.global.u64 	[%rd287+96], %rd326;
	st.global.u64 	[%rd287+128], %rd325;
	st.global.u64 	[%rd287+160], %rd324;
	st.global.u64 	[%rd287+192], %rd323;
	st.global.u64 	[%rd287+224], %rd322;
	add.s64 	%rd288, %rd287, %rd283;
	st.global.u64 	[%rd288], %rd321;
	st.global.u64 	[%rd288+32], %rd320;
	st.global.u64 	[%rd288+64], %rd319;
	st.global.u64 	[%rd288+96], %rd318;
	st.global.u64 	[%rd288+128], %rd317;
	st.global.u64 	[%rd288+160], %rd316;
	st.global.u64 	[%rd288+192], %rd315;
	st.global.u64 	[%rd288+224], %rd314;
	mul.wide.s32 	%rd289, %r1652, 32;
	shl.b64 	%rd290, %rd289, 2;
	add.s64 	%rd291, %rd281, %rd290;
	st.global.u64 	[%rd291], %rd313;
	st.global.u64 	[%rd291+32], %rd312;
	st.global.u64 	[%rd291+64], %rd311;
	st.global.u64 	[%rd291+96], %rd310;
	st.global.u64 	[%rd291+128], %rd309;
	st.global.u64 	[%rd291+160], %rd308;
	st.global.u64 	[%rd291+192], %rd307;
	st.global.u64 	[%rd291+224], %rd306;
	add.s64 	%rd292, %rd291, %rd283;
	st.global.u64 	[%rd292], %rd305;
	st.global.u64 	[%rd292+32], %rd304;
	st.global.u64 	[%rd292+64], %rd303;
	st.global.u64 	[%rd292+96], %rd302;
	st.global.u64 	[%rd292+128], %rd301;
	st.global.u64 	[%rd292+160], %rd300;
	st.global.u64 	[%rd292+192], %rd299;
	st.global.u64 	[%rd292+224], %rd298;
	add.s64 	%rd293, %rd291, %rd286;
	st.global.u64 	[%rd293], %rd346;
	st.global.u64 	[%rd293+32], %rd347;
	st.global.u64 	[%rd293+64], %rd348;
	st.global.u64 	[%rd293+96], %rd349;
	st.global.u64 	[%rd293+128], %rd350;
	st.global.u64 	[%rd293+160], %rd351;
	st.global.u64 	[%rd293+192], %rd352;
	st.global.u64 	[%rd293+224], %rd353;
	add.s64 	%rd294, %rd293, %rd283;
	st.global.u64 	[%rd294], %rd354;
	st.global.u64 	[%rd294+32], %rd355;
	st.global.u64 	[%rd294+64], %rd356;
	st.global.u64 	[%rd294+96], %rd357;
	st.global.u64 	[%rd294+128], %rd358;
	st.global.u64 	[%rd294+160], %rd359;
	st.global.u64 	[%rd294+192], %rd360;
	st.global.u64 	[%rd294+224], %rd361;
	ret;

}


// ===== COMPILED SASS (sm_100) =====

	.target	sm_100

	.elftype	@"ET_EXEC"


//--------------------- .note.nv.tkinfo           --------------------------
	.section	.note.nv.tkinfo,"",@"SHT_NOTE"
	.sectionflags	@"SHF_NOTE_NV_TKINFO"
	.tkinfo
        /*0018*/ 	.word	0x00000002
        /*0030*/ 	.string	""
        /*0030*/ 	.string	"ptxas"
        /*0030*/ 	.string	"Cuda compilation tools, release 13.0, V13.0.88"
        /*0030*/ 	.string	"Build cuda_13.0.r13.0/compiler.36424714_0"
        /*0030*/ 	.string	"-arch sm_100 -m 64 "



//--------------------- .note.nv.cuinfo           --------------------------
	.section	.note.nv.cuinfo,"",@"SHT_NOTE"
	.sectionflags	@"SHF_NOTE_NV_CUINFO"
        /*0018*/ 	.short	0x0002
        /*001a*/ 	.short	0x0064
        /*001c*/ 	.short	0x0082
	.zero		2


//--------------------- .nv.info                  --------------------------
	.section	.nv.info,"",@"SHT_CUDA_INFO"
	.align	4


	//----- nvinfo : EIATTR_REGCOUNT
	.align		4
        /*0000*/ 	.byte	0x04, 0x2f
        /*0002*/ 	.short	(.L_1 - .L_0)
	.align		4
.L_0:
        /*0004*/ 	.word	index@(_Z16i8gemm256x128x32PKaS0_Piiiiii)
        /*0008*/ 	.word	0x000000ff


	//----- nvinfo : EIATTR_FRAME_SIZE
	.align		4
.L_1:
        /*000c*/ 	.byte	0x04, 0x11
        /*000e*/ 	.short	(.L_3 - .L_2)
	.align		4
.L_2:
        /*0010*/ 	.word	index@(_Z16i8gemm256x128x32PKaS0_Piiiiii)
        /*0014*/ 	.word	0x00000078


	//----- nvinfo : EIATTR_MIN_STACK_SIZE
	.align		4
.L_3:
        /*0018*/ 	.byte	0x04, 0x12
        /*001a*/ 	.short	(.L_5 - .L_4)
	.align		4
.L_4:
        /*001c*/ 	.word	index@(_Z16i8gemm256x128x32PKaS0_Piiiiii)
        /*0020*/ 	.word	0x00000078
.L_5:


//--------------------- .nv.compat                --------------------------
	.section	.nv.compat,"",@"SHT_CUDA_COMPAT_INFO"
	.align	4
        /*0000*/ 	.byte	0x02, 0x09, 0x00, 0x00, 0x02, 0x02, 0x01, 0x00, 0x02, 0x05, 0x05, 0x00, 0x03, 0x07, 0x01, 0x01
        /*0010*/ 	.byte	0x02, 0x03, 0x00, 0x00, 0x02, 0x06, 0x01, 0x00, 0x04, 0x0b, 0x08, 0x00, 0x01, 0x00, 0x00, 0x00
        /*0020*/ 	.byte	0x00, 0x00, 0x00, 0x00


//--------------------- .nv.info._Z16i8gemm256x128x32PKaS0_Piiiiii --------------------------
	.section	.nv.info._Z16i8gemm256x128x32PKaS0_Piiiiii,"",@"SHT_CUDA_INFO"
	.sectionflags	@""
	.align	4


	//----- nvinfo : EIATTR_CUDA_API_VERSION
	.align		4
        /*0000*/ 	.byte	0x04, 0x37
        /*0002*/ 	.short	(.L_7 - .L_6)
.L_6:
        /*0004*/ 	.word	0x00000082


	//----- nvinfo : EIATTR_KPARAM_INFO
	.align		4
.L_7:
        /*0008*/ 	.byte	0x04, 0x17
        /*000a*/ 	.short	(.L_9 - .L_8)
.L_8:
        /*000c*/ 	.word	0x00000000
        /*0010*/ 	.short	0x0007
        /*0012*/ 	.short	0x0028
        /*0014*/ 	.byte	0x00, 0xf0, 0x11, 0x00


	//----- nvinfo : EIATTR_KPARAM_INFO
	.align		4
.L_9:
        /*0018*/ 	.byte	0x04, 0x17
        /*001a*/ 	.short	(.L_11 - .L_10)
.L_10:
        /*001c*/ 	.word	0x00000000
        /*0020*/ 	.short	0x0006
        /*0022*/ 	.short	0x0024
        /*0024*/ 	.byte	0x00, 0xf0, 0x11, 0x00


	//----- nvinfo : EIATTR_KPARAM_INFO
	.align		4
.L_11:
        /*0028*/ 	.byte	0x04, 0x17
        /*002a*/ 	.short	(.L_13 - .L_12)
.L_12:
        /*002c*/ 	.word	0x00000000
        /*0030*/ 	.short	0x0005
        /*0032*/ 	.short	0x0020
        /*0034*/ 	.byte	0x00, 0xf0, 0x11, 0x00


	//----- nvinfo : EIATTR_KPARAM_INFO
	.align		4
.L_13:
        /*0038*/ 	.byte	0x04, 0x17
        /*003a*/ 	.short	(.L_15 - .L_14)
.L_14:
        /*003c*/ 	.word	0x00000000
        /*0040*/ 	.short	0x0004
        /*0042*/ 	.short	0x001c
        /*0044*/ 	.byte	0x00, 0xf0, 0x11, 0x00


	//----- nvinfo : EIATTR_KPARAM_INFO
	.align		4
.L_15:
        /*0048*/ 	.byte	0x04, 0x17
        /*004a*/ 	.short	(.L_17 - .L_16)
.L_16:
        /*004c*/ 	.word	0x00000000
        /*0050*/ 	.short	0x0003
        /*0052*/ 	.short	0x0018
        /*0054*/ 	.byte	0x00, 0xf0, 0x11, 0x00


	//----- nvinfo : EIATTR_KPARAM_INFO
	.align		4
.L_17:
        /*0058*/ 	.byte	0x04, 0x17
        /*005a*/ 	.short	(.L_19 - .L_18)
.L_18:
        /*005c*/ 	.word	0x00000000
        /*0060*/ 	.short	0x0002
        /*0062*/ 	.short	0x0010
        /*0064*/ 	.byte	0x00, 0xf5, 0x21, 0x00


	//----- nvinfo : EIATTR_KPARAM_INFO
	.align		4
.L_19:
        /*0068*/ 	.byte	0x04, 0x17
        /*006a*/ 	.short	(.L_21 - .L_20)
.L_20:
        /*006c*/ 	.word	0x00000000
        /*0070*/ 	.short	0x0001
        /*0072*/ 	.short	0x0008
        /*0074*/ 	.byte	0x00, 0xf5, 0x21, 0x00


	//----- nvinfo : EIATTR_KPARAM_INFO
	.align		4
.L_21:
        /*0078*/ 	.byte	0x04, 0x17
        /*007a*/ 	.short	(.L_23 - .L_22)
.L_22:
        /*007c*/ 	.word	0x00000000
        /*0080*/ 	.short	0x0000
        /*0082*/ 	.short	0x0000
        /*0084*/ 	.byte	0x00, 0xf5, 0x21, 0x00


	//----- nvinfo : EIATTR_SPARSE_MMA_MASK
	.align		4
.L_23:
        /*0088*/ 	.byte	0x03, 0x50
        /*008a*/ 	.short	0x0000


	//----- nvinfo : EIATTR_MAXREG_COUNT
	.align		4
        /*008c*/ 	.byte	0x03, 0x1b
        /*008e*/ 	.short	0x00ff


	//----- nvinfo : EIATTR_NUM_BARRIERS
	.align		4
        /*0090*/ 	.byte	0x02, 0x4c
        /*0092*/ 	.byte	0x01
	.zero		1


	//----- nvinfo : EIATTR_ANNOTATIONS
	.align		4
        /*0094*/ 	.byte	0x04, 0x55
        /*0096*/ 	.short	(.L_25 - .L_24)


	//   ....[0]....
.L_24:
        /*0098*/ 	.word	0x00000001
        /*009c*/ 	.byte	0x90, 0x09, 0x00, 0x00, 0x01, 0x00, 0x00, 0x00, 0x20, 0x0a, 0x00, 0x00, 0x01, 0x00, 0x00, 0x00
        /* <DEDUP_REMOVED lines=33> */
        /*02bc*/ 	.byte	0x30, 0x33, 0x00, 0x00


	//----- nvinfo : EIATTR_MERCURY_ISA_VERSION
	.align		4
.L_25:
        /*02c0*/ 	.byte	0x03, 0x5f
        /*02c2*/ 	.short	0x0101


	//----- nvinfo : EIATTR_VRC_CTA_INIT_COUNT
	.align		4
        /*02c4*/ 	.byte	0x02, 0x4a
	.zero		1
	.zero		1


	//----- nvinfo : EIATTR_EXIT_INSTR_OFFSETS
	.align		4
        /*02c8*/ 	.byte	0x04, 0x1c
        /*02ca*/ 	.short	(.L_27 - .L_26)


	//   ....[0]....
.L_26:
        /*02cc*/ 	.word	0x00003970


	//----- nvinfo : EIATTR_CBANK_PARAM_SIZE
	.align		4
.L_27:
        /*02d0*/ 	.byte	0x03, 0x19
        /*02d2*/ 	.short	0x002c


	//----- nvinfo : EIATTR_PARAM_CBANK
	.align		4
        /*02d4*/ 	.byte	0x04, 0x0a
        /*02d6*/ 	.short	(.L_29 - .L_28)
	.align		4
.L_28:
        /*02d8*/ 	.word	index@(.nv.constant0._Z16i8gemm256x128x32PKaS0_Piiiiii)
        /*02dc*/ 	.short	0x0380
        /*02de*/ 	.short	0x002c


	//----- nvinfo : EIATTR_SW_WAR
	.align		4
.L_29:
        /*02e0*/ 	.byte	0x04, 0x36
        /*02e2*/ 	.short	(.L_31 - .L_30)
.L_30:
        /*02e4*/ 	.word	0x00000008
.L_31:


//--------------------- .nv.callgraph             --------------------------
	.section	.nv.callgraph,"",@"SHT_CUDA_CALLGRAPH"
	.align	4
	.sectionentsize	8
	.align		4
        /*0000*/ 	.word	0x00000000
	.align		4
        /*0004*/ 	.word	0xffffffff
	.align		4
        /*0008*/ 	.word	0x00000000
	.align		4
        /*000c*/ 	.word	0xfffffffe
	.align		4
        /*0010*/ 	.word	0x00000000
	.align		4
        /*0014*/ 	.word	0xfffffffd
	.align		4
        /*0018*/ 	.word	0x00000000
	.align		4
        /*001c*/ 	.word	0xfffffffc


//--------------------- .text._Z16i8gemm256x128x32PKaS0_Piiiiii --------------------------
	.section	.text._Z16i8gemm256x128x32PKaS0_Piiiiii,"ax",@progbits
	.align	128
        .global         _Z16i8gemm256x128x32PKaS0_Piiiiii
        .type           _Z16i8gemm256x128x32PKaS0_Piiiiii,@function
        .size           _Z16i8gemm256x128x32PKaS0_Piiiiii,(.L_x_4 - _Z16i8gemm256x128x32PKaS0_Piiiiii)
        .other          _Z16i8gemm256x128x32PKaS0_Piiiiii,@"STO_CUDA_ENTRY STV_DEFAULT"
_Z16i8gemm256x128x32PKaS0_Piiiiii:
.text._Z16i8gemm256x128x32PKaS0_Piiiiii:
[----:B------:R-:W0:Y:S01]  /*0000*/  LDC R1, c[0x0][0x37c] ;  /* 0x0000df00ff017b82 */ /* 0x000e220000000800 */
[----:B------:R-:W1:Y:S07]  /*0010*/  S2R R24, SR_TID.X ;  /* 0x0000000000187919 */ /* 0x000e6e0000002100 */
[----:B------:R-:W2:Y:S01]  /*0020*/  S2UR UR4, SR_CTAID.X ;  /* 0x00000000000479c3 */ /* 0x000ea20000002500 */
[----:B------:R-:W3:Y:S01]  /*0030*/  LDCU.128 UR12, c[0x0][0x380] ;  /* 0x00007000ff0c77ac */ /* 0x000ee20008000c00 */
[----:B------:R-:W-:-:S02]  /*0040*/  IMAD.MOV.U32 R19, RZ, RZ, RZ ;  /* 0x000000ffff137224 */ /* 0x000fc400078e00ff */
[----:B0-----:R-:W-:Y:S01]  /*0050*/  VIADD R1, R1, 0xffffff88 ;  /* 0xffffff8801017836 */ /* 0x001fe20000000000 */
[----:B------:R-:W0:Y:S03]  /*0060*/  LDCU.64 UR8, c[0x0][0x358] ;  /* 0x00006b00ff0877ac */ /* 0x000e260008000a00 */
[----:B------:R-:W2:Y:S08]  /*0070*/  LDC R25, c[0x0][0x3a0] ;  /* 0x0000e800ff197b82 */ /* 0x000eb00000000800 */
[----:B------:R-:W4:Y:S01]  /*0080*/  S2UR UR5, SR_CTAID.Y ;  /* 0x00000000000579c3 */ /* 0x000f220000002600 */
[C---:B-1----:R-:W-:Y:S01]  /*0090*/  IMAD.SHL.U32 R18, R24.reuse, 0x4, RZ ;  /* 0x0000000418127824 */ /* 0x042fe200078e00ff */
[----:B------:R-:W-:Y:S01]  /*00a0*/  SHF.R.U64 R7, R24, 0x3, RZ ;  /* 0x0000000318077819 */ /* 0x000fe200000012ff */
[----:B--2---:R-:W-:Y:S01]  /*00b0*/  IMAD R0, R25, UR4, RZ ;  /* 0x0000000419007c24 */ /* 0x004fe2000f8e02ff */
[----:B------:R-:W-:-:S02]  /*00c0*/  SHF.R.S32.HI R5, RZ, 0x1f, R25 ;  /* 0x0000001fff057819 */ /* 0x000fc40000011419 */
[----:B------:R-:W-:Y:S01]  /*00d0*/  LOP3.LUT R18, R18, 0x1c, RZ, 0xc0, !PT ;  /* 0x0000001c12127812 */ /* 0x000fe200078ec0ff */
[----:B------:R-:W-:Y:S02]  /*00e0*/  IMAD.SHL.U32 R3, R0, 0x100, RZ ;  /* 0x0000010000037824 */ /* 0x000fe400078e00ff */
[----:B----4-:R-:W-:Y:S02]  /*00f0*/  IMAD R0, R25, UR5, RZ ;  /* 0x0000000519007c24 */ /* 0x010fe4000f8e02ff */
[----:B------:R-:W-:-:S04]  /*0100*/  IMAD.WIDE.U32 R18, R7, R25, R18 ;  /* 0x0000001907127225 */ /* 0x000fc800078e0012 */
[----:B------:R-:W-:Y:S01]  /*0110*/  IMAD R8, R5, R7, R19 ;  /* 0x0000000705087224 */ /* 0x000fe200078e0213 */
[----:B---3--:R-:W-:Y:S01]  /*0120*/  IADD3 R2, P0, P1, R18, UR12, R3 ;  /* 0x0000000c12027c10 */ /* 0x008fe2000f91e003 */
[----:B------:R-:W-:-:S03]  /*0130*/  IMAD.SHL.U32 R19, R0, 0x80, RZ ;  /* 0x0000008000137824 */ /* 0x000fc600078e00ff */
[----:B------:R-:W-:Y:S02]  /*0140*/  IADD3.X R3, PT, PT, R8, UR13, RZ, P0, P1 ;  /* 0x0000000d08037c10 */ /* 0x000fe400087e24ff */
[----:B------:R-:W-:Y:S01]  /*0150*/  IADD3 R18, P0, P1, R18, UR14, R19 ;  /* 0x0000000e12127c10 */ /* 0x000fe2000f91e013 */
[----:B------:R-:W-:-:S03]  /*0160*/  IMAD.WIDE R10, R25, 0x80, R2 ;  /* 0x00000080190a7825 */ /* 0x000fc600078e0202 */
[----:B------:R-:W-:Y:S01]  /*0170*/  IADD3.X R19, PT, PT, R8, UR15, RZ, P0, P1 ;  /* 0x0000000f08137c10 */ /* 0x000fe200087e24ff */
[----:B0-----:R0:W2:Y:S01]  /*0180*/  LDG.E R0, desc[UR8][R2.64] ;  /* 0x0000000802007981 */ /* 0x0010a2000c1e1900 */
[----:B------:R-:W-:-:S03]  /*0190*/  IMAD.WIDE R6, R25, 0x40, R2 ;  /* 0x0000004019067825 */ /* 0x000fc600078e0202 */
[----:B------:R-:W3:Y:S01]  /*01a0*/  LDG.E R46, desc[UR8][R10.64] ;  /* 0x000000080a2e7981 */ /* 0x000ee2000c1e1900 */
[----:B------:R-:W-:-:S03]  /*01b0*/  IMAD.WIDE R14, R25, 0x40, R10 ;  /* 0x00000040190e7825 */ /* 0x000fc600078e020a */
[----:B------:R-:W4:Y:S01]  /*01c0*/  LDG.E R35, desc[UR8][R6.64] ;  /* 0x0000000806237981 */ /* 0x000f22000c1e1900 */
[----:B------:R-:W-:-:S04]  /*01d0*/  IMAD.WIDE R22, R25, 0x40, R18 ;  /* 0x0000004019167825 */ /* 0x000fc800078e0212 */
[C---:B------:R-:W-:Y:S01]  /*01e0*/  IMAD.WIDE R4, R25.reuse, 0x20, R2 ;  /* 0x0000002019047825 */ /* 0x040fe200078e0202 */
[----:B------:R-:W5:Y:S03]  /*01f0*/  LDG.E R55, desc[UR8][R22.64] ;  /* 0x0000000816377981 */ /* 0x000f66000c1e1900 */
[C---:B------:R-:W-:Y:S01]  /*0200*/  IMAD.WIDE R8, R25.reuse, 0x20, R6 ;  /* 0x0000002019087825 */ /* 0x040fe200078e0206 */
[----:B------:R1:W5:Y:S03]  /*0210*/  LDG.E R27, desc[UR8][R4.64] ;  /* 0x00000008041b7981 */ /* 0x000366000c1e1900 */
[C---:B------:R-:W-:Y:S01]  /*0220*/  IMAD.WIDE R12, R25.reuse, 0x20, R10 ;  /* 0x00000020190c7825 */ /* 0x040fe200078e020a */
[----:B------:R-:W5:Y:S03]  /*0230*/  LDG.E R43, desc[UR8][R8.64] ;  /* 0x00000008082b7981 */ /* 0x000f66000c1e1900 */
[C---:B------:R-:W-:Y:S01]  /*0240*/  IMAD.WIDE R16, R25.reuse, 0x20, R14 ;  /* 0x0000002019107825 */ /* 0x040fe200078e020e */
[----:B------:R-:W5:Y:S03]  /*0250*/  LDG.E R47, desc[UR8][R12.64] ;  /* 0x000000080c2f7981 */ /* 0x000f66000c1e1900 */
[C---:B------:R-:W-:Y:S01]  /*0260*/  IMAD.WIDE R20, R25.reuse, 0x20, R18 ;  /* 0x0000002019147825 */ /* 0x040fe200078e0212 */
[----:B------:R-:W5:Y:S03]  /*0270*/  LDG.E R15, desc[UR8][R14.64] ;  /* 0x000000080e0f7981 */ /* 0x000f66000c1e1900 */
[----:B0-----:R-:W-:Y:S01]  /*0280*/  IMAD.WIDE R2, R25, 0x20, R22 ;  /* 0x0000002019027825 */ /* 0x001fe200078e0216 */
[----:B------:R-:W5:Y:S04]  /*0290*/  LDG.E R51, desc[UR8][R16.64] ;  /* 0x0000000810337981 */ /* 0x000f68000c1e1900 */
[----:B------:R-:W5:Y:S04]  /*02a0*/  LDG.E R54, desc[UR8][R20.64] ;  /* 0x0000000814367981 */ /* 0x000f68000c1e1900 */
[----:B------:R-:W5:Y:S04]  /*02b0*/  LDG.E R19, desc[UR8][R18.64] ;  /* 0x0000000812137981 */ /* 0x000f68000c1e1900 */
[----:B------:R0:W5:Y:S01]  /*02c0*/  LDG.E R59, desc[UR8][R2.64] ;  /* 0x00000008023b7981 */ /* 0x000162000c1e1900 */
[----:B------:R-:W0:Y:S01]  /*02d0*/  S2UR UR6, SR_CgaCtaId ;  /* 0x00000000000679c3 */ /* 0x000e220000008800 */
[C---:B------:R-:W-:Y:S01]  /*02e0*/  LOP3.LUT P0, RZ, R24.reuse, 0x4, RZ, 0xc0, !PT ;  /* 0x0000000418ff7812 */ /* 0x040fe2000780c0ff */
[----:B-1----:R-:W-:Y:S01]  /*02f0*/  IMAD.SHL.U32 R5, R24, 0x4, RZ ;  /* 0x0000000418057824 */ /* 0x002fe200078e00ff */
[----:B------:R-:W-:Y:S01]  /*0300*/  SHF.R.U32.HI R66, RZ, 0x3, R24 ;  /* 0x00000003ff427819 */ /* 0x000fe20000011618 */
[----:B------:R-:W-:-:S03]  /*0310*/  UMOV UR4, 0x400 ;  /* 0x0000040000047882 */ /* 0x000fc60000000000 */
[----:B------:R-:W-:Y:S01]  /*0320*/  LOP3.LUT R26, R5, 0xc, RZ, 0xc0, !PT ;  /* 0x0000000c051a7812 */ /* 0x000fe200078ec0ff */
[C---:B------:R-:W-:Y:S02]  /*0330*/  VIADD R4, R66.reuse, 0x104 ;  /* 0x0000010442047836 */ /* 0x040fe40000000000 */
[----:B0-----:R-:W-:-:S04]  /*0340*/  VIADD R2, R66, 0x84 ;  /* 0x0000008442027836 */ /* 0x001fc80000000000 */
[--C-:B------:R-:W-:Y:S02]  /*0350*/  @!P0 IMAD.MOV R4, RZ, RZ, R66.reuse ;  /* 0x000000ffff048224 */ /* 0x100fe400078e0242 */
[----:B------:R-:W-:Y:S02]  /*0360*/  @!P0 IMAD.MOV R2, RZ, RZ, R66 ;  /* 0x000000ffff028224 */ /* 0x000fe400078e0242 */
[--C-:B------:R-:W-:Y:S01]  /*0370*/  IMAD R4, R4, 0x10, R26.reuse ;  /* 0x0000001004047824 */ /* 0x100fe200078e021a */
[----:B------:R-:W-:Y:S01]  /*0380*/  ULEA UR6, UR6, UR4, 0x18 ;  /* 0x0000000406067291 */ /* 0x000fe2000f8ec0ff */
[----:B------:R-:W-:Y:S02]  /*0390*/  IMAD R2, R2, 0x10, R26 ;  /* 0x0000001002027824 */ /* 0x000fe400078e021a */
[C---:B------:R-:W-:Y:S01]  /*03a0*/  IMAD.SHL.U32 R6, R24.reuse, 0x2, RZ ;  /* 0x0000000218067824 */ /* 0x040fe200078e00ff */
[C---:B------:R-:W-:Y:S02]  /*03b0*/  LOP3.LUT R62, R24.reuse, 0x7, RZ, 0xc0, !PT ;  /* 0x00000007183e7812 */ /* 0x040fe400078ec0ff */
[----:B------:R-:W-:-:S02]  /*03c0*/  LOP3.LUT R3, R24, 0x3c0, RZ, 0xc0, !PT ;  /* 0x000003c018037812 */ /* 0x000fc400078ec0ff */
[----:B------:R-:W-:-:S03]  /*03d0*/  LOP3.LUT R6, R6, 0x40, RZ, 0xc0, !PT ;  /* 0x0000004006067812 */ /* 0x000fc600078ec0ff */
[--C-:B------:R-:W-:Y:S02]  /*03e0*/  IMAD.IADD R63, R3, 0x1, R62.reuse ;  /* 0x00000001033f7824 */ /* 0x100fe400078e023e */
[----:B------:R-:W-:-:S05]  /*03f0*/  IMAD.IADD R62, R6, 0x1, R62 ;  /* 0x00000001063e7824 */ /* 0x000fca00078e023e */
[----:B------:R-:W-:Y:S02]  /*0400*/  LEA R5, R62, UR6, 0x4 ;  /* 0x000000063e057c11 */ /* 0x000fe4000f8e20ff */
[----:B------:R-:W-:Y:S02]  /*0410*/  ISETP.GE.AND P1, PT, R25, 0x1, PT ;  /* 0x000000011900780c */ /* 0x000fe40003f26270 */
[----:B------:R-:W-:Y:S02]  /*0420*/  CS2R R48, SRZ ;  /* 0x0000000000307805 */ /* 0x000fe4000001ff00 */
[----:B------:R-:W-:Y:S02]  /*0430*/  CS2R R240, SRZ ;  /* 0x0000000000f07805 */ /* 0x000fe4000001ff00 */
[----:B------:R-:W-:Y:S02]  /*0440*/  CS2R R208, SRZ ;  /* 0x0000000000d07805 */ /* 0x000fe4000001ff00 */
[----:B------:R-:W-:-:S02]  /*0450*/  CS2R R176, SRZ ;  /* 0x0000000000b07805 */ /* 0x000fc4000001ff00 */
[----:B------:R-:W-:Y:S02]  /*0460*/  CS2R R144, SRZ ;  /* 0x0000000000907805 */ /* 0x000fe4000001ff00 */
[----:B------:R-:W-:Y:S02]  /*0470*/  CS2R R112, SRZ ;  /* 0x0000000000707805 */ /* 0x000fe4000001ff00 */
        /* <DEDUP_REMOVED lines=56> */
[----:B------:R-:W-:Y:S01]  /*0800*/  CS2R R248, SRZ ;  /* 0x0000000000f87805 */ /* 0x000fe2000001ff00 */
[----:B--2---:R-:W-:Y:S04]  /*0810*/  STS [R4+UR6], R0 ;  /* 0x0000000004007988 */ /* 0x004fe80008000806 */
[----:B---3--:R-:W-:Y:S04]  /*0820*/  STS [R4+UR6+0x800], R46 ;  /* 0x0008002e04007988 */ /* 0x008fe80008000806 */
[----:B----4-:R-:W-:Y:S04]  /*0830*/  STS [R4+UR6+0x400], R35 ;  /* 0x0004002304007988 */ /* 0x010fe80008000806 */
[----:B-----5:R-:W-:Y:S04]  /*0840*/  STS [R4+UR6+0x200], R27 ;  /* 0x0002001b04007988 */ /* 0x020fe80008000806 */
[----:B------:R-:W-:Y:S04]  /*0850*/  STS [R4+UR6+0x600], R43 ;  /* 0x0006002b04007988 */ /* 0x000fe80008000806 */
[----:B------:R-:W-:Y:S04]  /*0860*/  STS [R4+UR6+0xa00], R47 ;  /* 0x000a002f04007988 */ /* 0x000fe80008000806 */
[----:B------:R-:W-:Y:S04]  /*0870*/  STS [R4+UR6+0xc00], R15 ;  /* 0x000c000f04007988 */ /* 0x000fe80008000806 */
[----:B------:R0:W-:Y:S04]  /*0880*/  STS [R4+UR6+0xe00], R51 ;  /* 0x000e003304007988 */ /* 0x0001e80008000806 */
[----:B------:R-:W-:Y:S04]  /*0890*/  STS [R2+UR6+0x4280], R54 ;  /* 0x0042803602007988 */ /* 0x000fe80008000806 */
[----:B------:R-:W-:Y:S04]  /*08a0*/  STS [R2+UR6+0x4080], R19 ;  /* 0x0040801302007988 */ /* 0x000fe80008000806 */
[----:B------:R-:W-:Y:S04]  /*08b0*/  STS [R2+UR6+0x4480], R55 ;  /* 0x0044803702007988 */ /* 0x000fe80008000806 */
[----:B------:R-:W-:Y:S01]  /*08c0*/  STS [R2+UR6+0x4680], R59 ;  /* 0x0046803b02007988 */ /* 0x000fe20008000806 */
[----:B------:R-:W-:Y:S06]  /*08d0*/  BAR.SYNC.DEFER_BLOCKING 0x0 ;  /* 0x0000000000007b1d */ /* 0x000fec0000010000 */
[----:B------:R-:W1:Y:S01]  /*08e0*/  LDSM.16.M88 R2, [R5+0x4400] ;  /* 0x004400000502783b */ /* 0x000e620000000000 */
[----:B0-----:R-:W-:-:S03]  /*08f0*/  LEA R4, R63, UR6, 0x4 ;  /* 0x000000063f047c11 */ /* 0x001fc6000f8e20ff */
[----:B------:R-:W0:Y:S04]  /*0900*/  LDSM.16.M88 R58, [R5+0x4080] ;  /* 0x00408000053a783b */ /* 0x000e280000000000 */
[----:B------:R-:W2:Y:S04]  /*0910*/  LDSM.16.M88 R23, [R5+0x4100] ;  /* 0x004100000517783b */ /* 0x000ea80000000000 */
[----:B------:R-:W3:Y:S04]  /*0920*/  LDSM.16.M88 R14, [R5+0x4180] ;  /* 0x00418000050e783b */ /* 0x000ee80000000000 */
[----:B------:R-:W4:Y:S04]  /*0930*/  LDSM.16.M88 R11, [R5+0x4200] ;  /* 0x00420000050b783b */ /* 0x000f280000000000 */
[----:B------:R-:W0:Y:S04]  /*0940*/  LDSM.16.M88 R10, [R5+0x4280] ;  /* 0x00428000050a783b */ /* 0x000e280000000000 */
[----:B------:R-:W0:Y:S04]  /*0950*/  LDSM.16.M88 R7, [R5+0x4300] ;  /* 0x004300000507783b */ /* 0x000e280000000000 */
[----:B------:R-:W0:Y:S04]  /*0960*/  LDSM.16.M88 R3, [R5+0x4380] ;  /* 0x004380000503783b */ /* 0x000e280000000000 */
[----:B------:R-:W0:Y:S04]  /*0970*/  LDSM.16.M88 R22, [R4] ;  /* 0x000000000416783b */ /* 0x000e280000000000 */
[----:B------:R-:W0:Y:S04]  /*0980*/  LDSM.16.M88 R18, [R4+0x80] ;  /* 0x000080000412783b */ /* 0x000e280000000000 */
[----:B-1----:R-:W-:Y:S04]  /*0990*/  STL [R1+0x54], R2 ;  /* 0x0000540201007387 */ /* 0x002fe80000100800 */
[----:B------:R-:W1:Y:S04]  /*09a0*/  LDSM.16.M88 R26, [R4+0x100] ;  /* 0x00010000041a783b */ /* 0x000e680000000000 */
[----:B------:R-:W0:Y:S04]  /*09b0*/  LDSM.16.M88 R34, [R4+0x180] ;  /* 0x000180000422783b */ /* 0x000e280000000000 */
[----:B------:R-:W0:Y:S04]  /*09c0*/  LDSM.16.M88 R42, [R4+0x200] ;  /* 0x00020000042a783b */ /* 0x000e280000000000 */
[----:B------:R-:W0:Y:S04]  /*09d0*/  LDSM.16.M88 R50, [R4+0x280] ;  /* 0x000280000432783b */ /* 0x000e280000000000 */
[----:B------:R-:W0:Y:S04]  /*09e0*/  LDSM.16.M88 R2, [R4+0x300] ;  /* 0x000300000402783b */ /* 0x000e280000000000 */
[----:B------:R5:W0:Y:S02]  /*09f0*/  LDSM.16.M88 R6, [R4+0x380] ;  /* 0x000380000406783b */ /* 0x000a240000000000 */
[----:B-----5:R-:W-:Y:S01]  /*0a00*/  CS2R R4, SRZ ;  /* 0x0000000000047805 */ /* 0x020fe2000001ff00 */
[----:B--234-:R-:W-:Y:S06]  /*0a10*/  @!P1 BRA `(.L_x_0) ;  /* 0x0000002800689947 */ /* 0x01cfec0003800000 */
[----:B------:R2:W-:Y:S01]  /*0a20*/  STL [R1+0x4c], R0 ;  /* 0x00004c0001007387 */ /* 0x0005e20000100800 */
[----:B------:R-:W-:Y:S01]  /*0a30*/  VIADD R252, R66, 0x104 ;  /* 0x0000010442fc7836 */ /* 0x000fe20000000000 */
[----:B------:R-:W-:Y:S02]  /*0a40*/  CS2R R48, SRZ ;  /* 0x0000000000307805 */ /* 0x000fe4000001ff00 */
[----:B------:R-:W-:Y:S01]  /*0a50*/  CS2R R240, SRZ ;  /* 0x0000000000f07805 */ /* 0x000fe2000001ff00 */
[----:B------:R-:W-:Y:S01]  /*0a60*/  STL [R1+0x48], R27 ;  /* 0x0000481b01007387 */ /* 0x000fe20000100800 */
[----:B------:R-:W-:Y:S02]  /*0a70*/  CS2R R208, SRZ ;  /* 0x0000000000d07805 */ /* 0x000fe4000001ff00 */
[----:B------:R-:W-:Y:S02]  /*0a80*/  CS2R R176, SRZ ;  /* 0x0000000000b07805 */ /* 0x000fe4000001ff00 */
[----:B------:R-:W-:Y:S01]  /*0a90*/  CS2R R144, SRZ ;  /* 0x0000000000907805 */ /* 0x000fe2000001ff00 */
[----:B------:R-:W-:Y:S01]  /*0aa0*/  STL [R1+0x44], R35 ;  /* 0x0000442301007387 */ /* 0x000fe20000100800 */
[----:B------:R-:W-:Y:S01]  /*0ab0*/  CS2R R112, SRZ ;  /* 0x0000000000707805 */ /* 0x000fe2000001ff00 */
[----:B--2---:R-:W-:Y:S01]  /*0ac0*/  IMAD.MOV.U32 R0, RZ, RZ, 0x20 ;  /* 0x00000020ff007424 */ /* 0x004fe200078e00ff */
[----:B------:R-:W-:Y:S01]  /*0ad0*/  CS2R R80, SRZ ;  /* 0x0000000000507805 */ /* 0x000fe2000001ff00 */
[----:B------:R-:W-:Y:S01]  /*0ae0*/  STL [R1+0x40], R43 ;  /* 0x0000402b01007387 */ /* 0x000fe20000100800 */
[----:B------:R-:W-:-:S02]  /*0af0*/  CS2R R44, SRZ ;  /* 0x00000000002c7805 */ /* 0x000fc4000001ff00 */
[----:B------:R-:W-:Y:S02]  /*0b00*/  CS2R R40, SRZ ;  /* 0x0000000000287805 */ /* 0x000fe4000001ff00 */
[----:B------:R-:W-:Y:S01]  /*0b10*/  CS2R R236, SRZ ;  /* 0x0000000000ec7805 */ /* 0x000fe2000001ff00 */
[----:B------:R-:W-:Y:S01]  /*0b20*/  STL [R1+0x3c], R46 ;  /* 0x00003c2e01007387 */ /* 0x000fe20000100800 */
[----:B------:R-:W-:Y:S02]  /*0b30*/  CS2R R204, SRZ ;  /* 0x0000000000cc7805 */ /* 0x000fe4000001ff00 */
[----:B------:R-:W-:Y:S02]  /*0b40*/  CS2R R172, SRZ ;  /* 0x0000000000ac7805 */ /* 0x000fe4000001ff00 */
[----:B------:R-:W-:Y:S01]  /*0b50*/  CS2R R140, SRZ ;  /* 0x00000000008c7805 */ /* 0x000fe2000001ff00 */
[----:B------:R-:W-:Y:S01]  /*0b60*/  STL [R1+0x38], R47 ;  /* 0x0000382f01007387 */ /* 0x000fe20000100800 */
[----:B------:R-:W-:-:S02]  /*0b70*/  CS2R R108, SRZ ;  /* 0x00000000006c7805 */ /* 0x000fc4000001ff00 */
[----:B------:R-:W-:Y:S02]  /*0b80*/  CS2R R76, SRZ ;  /* 0x00000000004c7805 */ /* 0x000fe4000001ff00 */
[----:B------:R-:W-:Y:S01]  /*0b90*/  CS2R R36, SRZ ;  /* 0x0000000000247805 */ /* 0x000fe2000001ff00 */
[----:B------:R2:W-:Y:S01]  /*0ba0*/  STL [R1+0x34], R15 ;  /* 0x0000340f01007387 */ /* 0x0005e20000100800 */
        /* <DEDUP_REMOVED lines=8> */
[----:B------:R-:W-:Y:S01]  /*0c30*/  CS2R R72, SRZ ;  /* 0x0000000000487805 */ /* 0x000fe2000001ff00 */
[----:B--2---:R-:W-:Y:S01]  /*0c40*/  IMAD.SHL.U32 R15, R62, 0x10, RZ ;  /* 0x000000103e0f7824 */ /* 0x004fe200078e00ff */
[----:B------:R-:W-:Y:S01]  /*0c50*/  CS2R R28, SRZ ;  /* 0x00000000001c7805 */ /* 0x000fe2000001ff00 */
[----:B------:R-:W-:Y:S01]  /*0c60*/  STL [R1+0x28], R54 ;  /* 0x0000283601007387 */ /* 0x000fe20000100800 */
[----:B------:R-:W-:Y:S02]  /*0c70*/  CS2R R24, SRZ ;  /* 0x0000000000187805 */ /* 0x000fe4000001ff00 */
[----:B------:R-:W-:-:S02]  /*0c80*/  CS2R R228, SRZ ;  /* 0x0000000000e47805 */ /* 0x000fc4000001ff00 */
[----:B------:R-:W-:Y:S01]  /*0c90*/  CS2R R196, SRZ ;  /* 0x0000000000c47805 */ /* 0x000fe2000001ff00 */
[----:B------:R-:W-:Y:S01]  /*0ca0*/  STL [R1+0x24], R55 ;  /* 0x0000243701007387 */ /* 0x000fe20000100800 */
[----:B------:R-:W-:Y:S01]  /*0cb0*/  CS2R R164, SRZ ;  /* 0x0000000000a47805 */ /* 0x000fe2000001ff00 */
[----:B---3--:R-:W-:Y:S01]  /*0cc0*/  IMAD.SHL.U32 R19, R63, 0x10, RZ ;  /* 0x000000103f137824 */ /* 0x008fe200078e00ff */
[----:B------:R-:W-:Y:S01]  /*0cd0*/  CS2R R132, SRZ ;  /* 0x0000000000847805 */ /* 0x000fe2000001ff00 */
[----:B------:R-:W-:Y:S01]  /*0ce0*/  STL [R1+0x20], R59 ;  /* 0x0000203b01007387 */ /* 0x000fe20000100800 */
[----:B------:R-:W-:Y:S01]  /*0cf0*/  CS2R R100, SRZ ;  /* 0x0000000000647805 */ /* 0x000fe2000001ff00 */
[----:B------:R-:W-:Y:S01]  /*0d00*/  VIADD R19, R19, UR6 ;  /* 0x0000000613137c36 */ /* 0x000fe20008000000 */
[----:B------:R-:W-:Y:S01]  /*0d10*/  CS2R R68, SRZ ;  /* 0x0000000000447805 */ /* 0x000fe2000001ff00 */
[----:B------:R2:W-:Y:S01]  /*0d20*/  STL [R1+0x1c], R0 ;  /* 0x00001c0001007387 */ /* 0x0005e20000100800 */
[----:B------:R-:W-:-:S02]  /*0d30*/  CS2R R20, SRZ ;  /* 0x0000000000147805 */ /* 0x000fc4000001ff00 */
[----:B------:R-:W-:Y:S02]  /*0d40*/  CS2R R16, SRZ ;  /* 0x0000000000107805 */ /* 0x000fe4000001ff00 */
[----:B------:R-:W-:Y:S01]  /*0d50*/  CS2R R224, SRZ ;  /* 0x0000000000e07805 */ /* 0x000fe2000001ff00 */
[----:B------:R-:W-:Y:S01]  /*0d60*/  STL [R1+0x50], RZ ;  /* 0x000050ff01007387 */ /* 0x000fe20000100800 */
[----:B------:R-:W-:Y:S02]  /*0d70*/  CS2R R192, SRZ ;  /* 0x0000000000c07805 */ /* 0x000fe4000001ff00 */
[----:B------:R-:W-:Y:S02]  /*0d80*/  CS2R R160, SRZ ;  /* 0x0000000000a07805 */ /* 0x000fe4000001ff00 */
[----:B------:R-:W-:Y:S01]  /*0d90*/  CS2R R128, SRZ ;  /* 0x0000000000807805 */ /* 0x000fe2000001ff00 */
[----:B------:R3:W-:Y:S01]  /*0da0*/  STL [R1+0x18], R15 ;  /* 0x0000180f01007387 */ /* 0x0007e20000100800 */
[----:B------:R-:W-:Y:S01]  /*0db0*/  CS2R R96, SRZ ;  /* 0x0000000000607805 */ /* 0x000fe2000001ff00 */
[----:B--2---:R-:W-:Y:S01]  /*0dc0*/  VIADD R0, R66, 0x84 ;  /* 0x0000008442007836 */ /* 0x004fe20000000000 */
[----:B------:R-:W-:Y:S01]  /*0dd0*/  CS2R R64, SRZ ;  /* 0x0000000000407805 */ /* 0x000fe2000001ff00 */
[----:B------:R2:W-:Y:S01]  /*0de0*/  STL [R1+0x8], RZ ;  /* 0x000008ff01007387 */ /* 0x0005e20000100800 */
[----:B------:R-:W-:-:S02]  /*0df0*/  CS2R R220, SRZ ;  /* 0x0000000000dc7805 */ /* 0x000fc4000001ff00 */
[----:B------:R-:W-:Y:S02]  /*0e00*/  CS2R R188, SRZ ;  /* 0x0000000000bc7805 */ /* 0x000fe4000001ff00 */
[----:B------:R-:W-:Y:S01]  /*0e10*/  CS2R R156, SRZ ;  /* 0x00000000009c7805 */ /* 0x000fe2000001ff00 */
[----:B------:R2:W-:Y:S01]  /*0e20*/  STL [R1+0xc], RZ ;  /* 0x00000cff01007387 */ /* 0x0005e20000100800 */
[----:B------:R-:W-:Y:S01]  /*0e30*/  CS2R R124, SRZ ;  /* 0x00000000007c7805 */ /* 0x000fe2000001ff00 */
[----:B---3--:R-:W-:Y:S01]  /*0e40*/  VIADD R15, R15, UR6 ;  /* 0x000000060f0f7c36 */ /* 0x008fe20008000000 */
[----:B------:R-:W-:Y:S01]  /*0e50*/  CS2R R92, SRZ ;  /* 0x00000000005c7805 */ /* 0x000fe2000001ff00 */
[----:B------:R2:W-:Y:S01]  /*0e60*/  STL [R1], RZ ;  /* 0x000000ff01007387 */ /* 0x0005e20000100800 */
[----:B------:R-:W-:Y:S02]  /*0e70*/  CS2R R60, SRZ ;  /* 0x00000000003c7805 */ /* 0x000fe4000001ff00 */
[----:B------:R-:W-:-:S02]  /*0e80*/  CS2R R12, SRZ ;  /* 0x00000000000c7805 */ /* 0x000fc4000001ff00 */
[----:B------:R-:W-:Y:S01]  /*0e90*/  CS2R R52, SRZ ;  /* 0x0000000000347805 */ /* 0x000fe2000001ff00 */
[----:B------:R2:W-:Y:S01]  /*0ea0*/  STL [R1+0x4], RZ ;  /* 0x000004ff01007387 */ /* 0x0005e20000100800 */
[----:B------:R-:W-:Y:S02]  /*0eb0*/  CS2R R84, SRZ ;  /* 0x0000000000547805 */ /* 0x000fe4000001ff00 */
[----:B------:R-:W-:Y:S02]  /*0ec0*/  CS2R R116, SRZ ;  /* 0x0000000000747805 */ /* 0x000fe4000001ff00 */
[----:B------:R-:W-:Y:S01]  /*0ed0*/  CS2R R148, SRZ ;  /* 0x0000000000947805 */ /* 0x000fe2000001ff00 */
[----:B------:R2:W-:Y:S01]  /*0ee0*/  STL [R1+0x14], R19 ;  /* 0x0000141301007387 */ /* 0x0005e20000100800 */
[----:B------:R-:W-:Y:S02]  /*0ef0*/  CS2R R180, SRZ ;  /* 0x0000000000b47805 */ /* 0x000fe4000001ff00 */
[----:B------:R-:W-:-:S02]  /*0f00*/  CS2R R212, SRZ ;  /* 0x0000000000d47805 */ /* 0x000fc4000001ff00 */
[----:B------:R-:W-:Y:S01]  /*0f10*/  CS2R R244, SRZ ;  /* 0x0000000000f47805 */ /* 0x000fe2000001ff00 */
[----:B------:R2:W-:Y:S01]  /*0f20*/  STL [R1+0x10], R15 ;  /* 0x0000100f01007387 */ /* 0x0005e20000100800 */
        /* <DEDUP_REMOVED lines=8> */
[----:B------:R-:W-:Y:S01]  /*0fb0*/  CS2R R4, SRZ ;  /* 0x0000000000047805 */ /* 0x000fe2000001ff00 */
[----:B------:R-:W-:Y:S01]  /*0fc0*/  UIADD3 UR7, UPT, UPT, UR6, 0x4080, URZ ;  /* 0x0000408006077890 */ /* 0x000fe2000fffe0ff */
[----:B------:R-:W3:Y:S01]  /*0fd0*/  LDCU.128 UR12, c[0x0][0x380] ;  /* 0x00007000ff0c77ac */ /* 0x000ee20008000c00 */
[----:B--2---:R-:W-:-:S10]  /*0fe0*/  UMOV UR4, URZ ;  /* 0x000000ff00047c82 */ /* 0x004fd40008000000 */
.L_x_2:
[----:B------:R-:W2:Y:S01]  /*0ff0*/  LDL R114, [R1+0x1c] ;  /* 0x00001c0001727983 */ /* 0x000ea20000100800 */
[----:B------:R-:W2:Y:S03]  /*1000*/  LDC R115, c[0x0][0x3a0] ;  /* 0x0000e800ff737b82 */ /* 0x000ea60000000800 */
[----:B-----5:R4:W5:Y:S04]  /*1010*/  LDL R111, [R1+0x20] ;  /* 0x00002000016f7983 */ /* 0x0209680000100800 */
[----:B------:R4:W5:Y:S04]  /*1020*/  LDL R110, [R1+0x48] ;  /* 0x00004800016e7983 */ /* 0x0009680000100800 */
        /* <DEDUP_REMOVED lines=9> */
[----:B------:R4:W5:Y:S01]  /*10c0*/  LDL R59, [R1+0x4c] ;  /* 0x00004c00013b7983 */ /* 0x0009620000100800 */
[----:B0-----:R-:W-:Y:S01]  /*10d0*/  IMAD.MOV.U32 R38, RZ, RZ, R6 ;  /* 0x000000ffff267224 */ /* 0x001fe200078e0006 */
[----:B------:R-:W-:Y:S01]  /*10e0*/  CS2R R90, SRZ ;  /* 0x00000000005a7805 */ /* 0x000fe2000001ff00 */
[----:B------:R-:W-:-:S02]  /*10f0*/  IMAD.MOV.U32 R39, RZ, RZ, RZ ;  /* 0x000000ffff277224 */ /* 0x000fc400078e00ff */
[----:B------:R-:W-:Y:S02]  /*1100*/  IMAD.MOV.U32 R30, RZ, RZ, R22 ;  /* 0x000000ffff1e7224 */ /* 0x000fe400078e0016 */
[----:B------:R-:W-:Y:S01]  /*1110*/  IMAD.MOV.U32 R31, RZ, RZ, RZ ;  /* 0x000000ffff1f7224 */ /* 0x000fe200078e00ff */
[----:B--2---:R-:W-:-:S13]  /*1120*/  ISETP.GE.AND P1, PT, R114, R115, PT ;  /* 0x000000737200720c */ /* 0x004fda0003f26270 */
[----:B----4-:R-:W-:Y:S05]  /*1130*/  @P1 BRA `(.L_x_1) ;  /* 0x0000000000dc1947 */ /* 0x010fea0003800000 */
[----:B------:R-:W0:Y:S01]  /*1140*/  S2R R15, SR_TID.X ;  /* 0x00000000000f7919 */ /* 0x000e220000002100 */
[----:B------:R-:W-:Y:S08]  /*1150*/  S2UR UR5, SR_CTAID.X ;  /* 0x00000000000579c3 */ /* 0x000ff00000002500 */
[----:B------:R-:W2:Y:S01]  /*1160*/  S2UR UR10, SR_CTAID.Y ;  /* 0x00000000000a79c3 */ /* 0x000ea20000002600 */
[C---:B0-----:R-:W-:Y:S01]  /*1170*/  IMAD.SHL.U32 R19, R15.reuse, 0x4, RZ ;  /* 0x000000040f137824 */ /* 0x041fe200078e00ff */
[----:B------:R-:W-:Y:S01]  /*1180*/  SHF.R.U64 R15, R15, 0x3, RZ ;  /* 0x000000030f0f7819 */ /* 0x000fe200000012ff */
[----:B--2---:R-:W-:-:S03]  /*1190*/  IMAD R27, R115, UR10, RZ ;  /* 0x0000000a731b7c24 */ /* 0x004fc6000f8e02ff */
[----:B------:R-:W-:Y:S01]  /*11a0*/  LOP3.LUT R19, R19, 0x1c, RZ, 0xc0, !PT ;  /* 0x0000001c13137812 */ /* 0x000fe200078ec0ff */
[----:B------:R-:W-:-:S03]  /*11b0*/  IMAD.SHL.U32 R27, R27, 0x80, RZ ;  /* 0x000000801b1b7824 */ /* 0x000fc600078e00ff */
[C---:B------:R-:W-:Y:S01]  /*11c0*/  IADD3 R78, P1, PT, R114.reuse, R19, RZ ;  /* 0x00000013724e7210 */ /* 0x040fe20007f3e0ff */
[----:B------:R-:W-:Y:S01]  /*11d0*/  IMAD R19, R115, UR5, RZ ;  /* 0x0000000573137c24 */ /* 0x000fe2000f8e02ff */
[----:B------:R-:W-:Y:S02]  /*11e0*/  UMOV UR5, URZ ;  /* 0x000000ff00057c82 */ /* 0x000fe40008000000 */
[----:B------:R-:W-:Y:S01]  /*11f0*/  LEA.HI.X.SX32 R79, R114, RZ, 0x1, P1 ;  /* 0x000000ff724f7211 */ /* 0x000fe200008f0eff */
[----:B------:R-:W-:Y:S02]  /*1200*/  IMAD.SHL.U32 R19, R19, 0x100, RZ ;  /* 0x0000010013137824 */ /* 0x000fe400078e00ff */
[----:B------:R-:W-:-:S04]  /*1210*/  IMAD.WIDE.U32 R78, R15, R115, R78 ;  /* 0x000000730f4e7225 */ /* 0x000fc800078e004e */
[----:B------:R-:W-:Y:S01]  /*1220*/  VIADD R15, R79, UR5 ;  /* 0x000000054f0f7c36 */ /* 0x000fe20008000000 */
[C---:B---3--:R-:W-:Y:S02]  /*1230*/  IADD3 R46, P1, P2, R78.reuse, UR12, R19 ;  /* 0x0000000c4e2e7c10 */ /* 0x048fe4000fa3e013 */
[----:B------:R-:W-:Y:S02]  /*1240*/  IADD3 R78, P3, P4, R78, UR14, R27 ;  /* 0x0000000e4e4e7c10 */ /* 0x000fe4000fc7e01b */
[C---:B------:R-:W-:Y:S02]  /*1250*/  IADD3.X R47, PT, PT, R15.reuse, UR13, RZ, P1, P2 ;  /* 0x0000000d0f2f7c10 */ /* 0x040fe40008fe44ff */
[----:B------:R-:W-:Y:S01]  /*1260*/  IADD3.X R79, PT, PT, R15, UR15, RZ, P3, P4 ;  /* 0x0000000f0f4f7c10 */ /* 0x000fe20009fe84ff */
[C-C-:B------:R-:W-:Y:S02]  /*1270*/  IMAD.WIDE.U32 R70, R115.reuse, 0x80, R46.reuse ;  /* 0x0000008073467825 */ /* 0x140fe400078e002e */
[----:B-----5:R-:W2:Y:S02]  /*1280*/  LDG.E R59, desc[UR8][R46.64] ;  /* 0x000000082e3b7981 */ /* 0x020ea4000c1e1900 */
[----:B------:R-:W-:-:S02]  /*1290*/  IMAD.WIDE.U32 R54, R115, 0x20, R46 ;  /* 0x0000002073367825 */ /* 0x000fc400078e002e */
[----:B------:R-:W3:Y:S02]  /*12a0*/  LDG.E R51, desc[UR8][R78.64] ;  /* 0x000000084e337981 */ /* 0x000ee4000c1e1900 */
[C---:B------:R-:W-:Y:S02]  /*12b0*/  IMAD.WIDE.U32 R74, R115.reuse, 0x40, R70 ;  /* 0x00000040734a7825 */ /* 0x040fe400078e0046 */
[----:B------:R0:W4:Y:S02]  /*12c0*/  LDG.E R110, desc[UR8][R54.64] ;  /* 0x00000008366e7981 */ /* 0x000124000c1e1900 */
[C-C-:B------:R-:W-:Y:S02]  /*12d0*/  IMAD.WIDE.U32 R86, R115.reuse, 0x40, R78.reuse ;  /* 0x0000004073567825 */ /* 0x140fe400078e004e */
[----:B------:R-:W4:Y:S02]  /*12e0*/  LDG.E R99, desc[UR8][R74.64] ;  /* 0x000000084a637981 */ /* 0x000f24000c1e1900 */
[----:B------:R-:W-:-:S02]  /*12f0*/  IMAD.WIDE.U32 R82, R115, 0x20, R78 ;  /* 0x0000002073527825 */ /* 0x000fc400078e004e */
[----:B------:R-:W3:Y:S02]  /*1300*/  LDG.E R35, desc[UR8][R86.64] ;  /* 0x0000000856237981 */ /* 0x000ee4000c1e1900 */
[C---:B------:R-:W-:Y:S02]  /*1310*/  IMAD.WIDE.U32 R62, R115.reuse, 0x40, R46 ;  /* 0x00000040733e7825 */ /* 0x040fe400078e002e */
[----:B------:R-:W4:Y:S02]  /*1320*/  LDG.E R43, desc[UR8][R82.64] ;  /* 0x00000008522b7981 */ /* 0x000f24000c1e1900 */
[C---:B0-----:R-:W-:Y:S02]  /*1330*/  IMAD.WIDE.U32 R54, R115.reuse, 0x20, R74 ;  /* 0x0000002073367825 */ /* 0x041fe400078e004a */
[----:B------:R-:W4:Y:S02]  /*1340*/  LDG.E R103, desc[UR8][R70.64] ;  /* 0x0000000846677981 */ /* 0x000f24000c1e1900 */
[----:B------:R-:W-:-:S02]  /*1350*/  IMAD.WIDE.U32 R46, R115, 0x20, R70 ;  /* 0x00000020732e7825 */ /* 0x000fc400078e0046 */
[----:B------:R-:W4:Y:S02]  /*1360*/  LDG.E R98, desc[UR8][R54.64] ;  /* 0x0000000836627981 */ /* 0x000f24000c1e1900 */
[C---:B------:R-:W-:Y:S02]  /*1370*/  IMAD.WIDE.U32 R66, R115.reuse, 0x20, R62 ;  /* 0x0000002073427825 */ /* 0x040fe400078e003e */
[----:B------:R-:W4:Y:S02]  /*1380*/  LDG.E R102, desc[UR8][R46.64] ;  /* 0x000000082e667981 */ /* 0x000f24000c1e1900 */
[----:B------:R-:W-:Y:S02]  /*1390*/  IMAD.WIDE.U32 R94, R115, 0x20, R86 ;  /* 0x00000020735e7825 */ /* 0x000fe400078e0056 */
[----:B------:R-:W4:Y:S04]  /*13a0*/  LDG.E R106, desc[UR8][R66.64] ;  /* 0x00000008426a7981 */ /* 0x000f28000c1e1900 */
[----:B------:R-:W4:Y:S04]  /*13b0*/  LDG.E R107, desc[UR8][R62.64] ;  /* 0x000000083e6b7981 */ /* 0x000f28000c1e1900 */
[----:B------:R-:W4:Y:S01]  /*13c0*/  LDG.E R111, desc[UR8][R94.64] ;  /* 0x000000085e6f7981 */ /* 0x000f22000c1e1900 */
[----:B------:R-:W-:-:S03]  /*13d0*/  VIADD R114, R114, 0x20 ;  /* 0x0000002072727836 */ /* 0x000fc60000000000 */
[----:B--2---:R0:W-:Y:S04]  /*13e0*/  STL [R1+0x4c], R59 ;  /* 0x00004c3b01007387 */ /* 0x0041e80000100800 */
[----:B---3--:R0:W-:Y:S04]  /*13f0*/  STL [R1+0x24], R35 ;  /* 0x0000242301007387 */ /* 0x0081e80000100800 */
[----:B----4-:R0:W-:Y:S04]  /*1400*/  STL [R1+0x28], R43 ;  /* 0x0000282b01007387 */ /* 0x0101e80000100800 */
[----:B------:R0:W-:Y:S04]  /*1410*/  STL [R1+0x1c], R114 ;  /* 0x00001c7201007387 */ /* 0x0001e80000100800 */
        /* <DEDUP_REMOVED lines=8> */
[----:B------:R0:W-:Y:S02]  /*14a0*/  STL [R1+0x20], R111 ;  /* 0x0000206f01007387 */ /* 0x0001e40000100800 */
.L_x_1:
[-C--:B------:R-:W-:Y:S01]  /*14b0*/  IMMA.16816.S8.S8 R88, R38.ROW, R23.reuse.COL, R88 ;  /* 0x0000001726587237 */ /* 0x080fe20000405458 */
[----:B------:R-:W-:Y:S01]  /*14c0*/  CS2R R62, SRZ ;  /* 0x00000000003e7805 */ /* 0x000fe2000001ff00 */
[----:B------:R-:W-:Y:S01]  /*14d0*/  IMAD.MOV.U32 R19, RZ, RZ, RZ ;  /* 0x000000ffff137224 */ /* 0x000fe200078e00ff */
[----:B------:R-:W-:Y:S02]  /*14e0*/  CS2R R66, SRZ ;  /* 0x0000000000427805 */ /* 0x000fe4000001ff00 */
[----:B------:R-:W-:Y:S01]  /*14f0*/  CS2R R86, SRZ ;  /* 0x0000000000567805 */ /* 0x000fe2000001ff00 */
[----:B-----5:R-:W-:Y:S01]  /*1500*/  IMAD.MOV.U32 R55, RZ, RZ, R43 ;  /* 0x000000ffff377224 */ /* 0x020fe200078e002b */
[----:B------:R-:W-:Y:S01]  /*1510*/  CS2R R70, SRZ ;  /* 0x0000000000467805 */ /* 0x000fe2000001ff00 */
[----:B------:R-:W-:Y:S01]  /*1520*/  IMAD.MOV.U32 R54, RZ, RZ, R35 ;  /* 0x000000ffff367224 */ /* 0x000fe200078e0023 */
[----:B------:R-:W-:Y:S01]  /*1530*/  IMMA.16816.S8.S8 R60, R30.ROW, R23.COL, R60 ;  /* 0x000000171e3c7237 */ /* 0x000fe2000040543c */
[----:B------:R-:W-:-:S02]  /*1540*/  IMAD.MOV.U32 R30, RZ, RZ, R2 ;  /* 0x000000ffff1e7224 */ /* 0x000fc400078e0002 */
[----:B------:R-:W-:Y:S01]  /*1550*/  IMAD.MOV.U32 R31, RZ, RZ, RZ ;  /* 0x000000ffff1f7224 */ /* 0x000fe200078e00ff */
[----:B------:R-:W-:Y:S01]  /*1560*/  CS2R R74, SRZ ;  /* 0x00000000004a7805 */ /* 0x000fe2000001ff00 */
[----:B------:R-:W-:Y:S01]  /*1570*/  IMAD.MOV.U32 R27, RZ, RZ, RZ ;  /* 0x000000ffff1b7224 */ /* 0x000fe200078e00ff */
[----:B------:R-:W-:Y:S02]  /*1580*/  CS2R R78, SRZ ;  /* 0x00000000004e7805 */ /* 0x000fe4000001ff00 */
[----:B------:R-:W-:Y:S01]  /*1590*/  CS2R R82, SRZ ;  /* 0x0000000000527805 */ /* 0x000fe2000001ff00 */
[----:B------:R-:W-:Y:S01]  /*15a0*/  IMMA.16816.S8.S8 R64, R18.ROW, R23.COL, R64 ;  /* 0x0000001712407237 */ /* 0x000fe20000405440 */
[----:B------:R-:W-:Y:S01]  /*15b0*/  IMAD.MOV.U32 R91, RZ, RZ, R51 ;  /* 0x000000ffff5b7224 */ /* 0x000fe200078e0033 */
[----:B------:R-:W-:Y:S01]  /*15c0*/  CS2R R122, SRZ ;  /* 0x00000000007a7805 */ /* 0x000fe2000001ff00 */
[----:B0-----:R-:W-:Y:S02]  /*15d0*/  IMAD.MOV.U32 R35, RZ, RZ, RZ ;  /* 0x000000ffff237224 */ /* 0x001fe400078e00ff */
[----:B------:R-:W-:-:S02]  /*15e0*/  IMAD.MOV.U32 R43, RZ, RZ, RZ ;  /* 0x000000ffff2b7224 */ /* 0x000fc400078e00ff */
[----:B------:R-:W-:Y:S01]  /*15f0*/  IMAD.MOV.U32 R51, RZ, RZ, RZ ;  /* 0x000000ffff337224 */ /* 0x000fe200078e00ff */
[-C--:B------:R-:W-:Y:S01]  /*1600*/  IMMA.16816.S8.S8 R84, R30.ROW, R23.reuse.COL, R84 ;  /* 0x000000171e547237 */ /* 0x080fe20000405454 */
[----:B------:R-:W-:Y:S01]  /*1610*/  IMAD.MOV.U32 R30, RZ, RZ, R6 ;  /* 0x000000ffff1e7224 */ /* 0x000fe200078e0006 */
[----:B------:R-:W-:Y:S01]  /*1620*/  CS2R R94, SRZ ;  /* 0x00000000005e7805 */ /* 0x000fe2000001ff00 */
[----:B------:R-:W-:Y:S01]  /*1630*/  IMAD.MOV.U32 R46, RZ, RZ, R111 ;  /* 0x000000ffff2e7224 */ /* 0x000fe200078e006f */
[----:B------:R-:W-:Y:S01]  /*1640*/  CS2R R114, SRZ ;  /* 0x0000000000727805 */ /* 0x000fe2000001ff00 */
[----:B------:R-:W-:Y:S01]  /*1650*/  IMAD.MOV.U32 R47, RZ, RZ, R110 ;  /* 0x000000ffff2f7224 */ /* 0x000fe200078e006e */
[----:B------:R-:W-:Y:S01]  /*1660*/  CS2R R110, SRZ ;  /* 0x00000000006e7805 */ /* 0x000fe2000001ff00 */
[----:B------:R-:W-:Y:S01]  /*1670*/  IMAD.MOV.U32 R39, RZ, RZ, R107 ;  /* 0x000000ffff277224 */ /* 0x000fe200078e006b */
[-C--:B-1----:R-:W-:Y:S01]  /*1680*/  IMMA.16816.S8.S8 R68, R26.ROW, R23.reuse.COL, R68 ;  /* 0x000000171a447237 */ /* 0x082fe20000405444 */
[----:B------:R-:W-:Y:S01]  /*1690*/  IMAD.MOV.U32 R38, RZ, RZ, R106 ;  /* 0x000000ffff267224 */ /* 0x000fe200078e006a */
[----:B------:R-:W-:Y:S01]  /*16a0*/  CS2R R106, SRZ ;  /* 0x00000000006a7805 */ /* 0x000fe2000001ff00 */
[----:B------:R-:W-:Y:S01]  /*16b0*/  IMAD.MOV.U32 R90, RZ, RZ, R103 ;  /* 0x000000ffff5a7224 */ /* 0x000fe200078e0067 */
[----:B------:R-:W-:Y:S01]  /*16c0*/  CS2R R118, SRZ ;  /* 0x0000000000767805 */ /* 0x000fe2000001ff00 */
[----:B------:R-:W-:Y:S01]  /*16d0*/  IMAD.MOV.U32 R67, RZ, RZ, R102 ;  /* 0x000000ffff437224 */ /* 0x000fe200078e0066 */
[----:B------:R-:W-:Y:S01]  /*16e0*/  CS2R R102, SRZ ;  /* 0x0000000000667805 */ /* 0x000fe2000001ff00 */
[----:B------:R-:W-:Y:S01]  /*16f0*/  IMAD.MOV.U32 R62, RZ, RZ, R99 ;  /* 0x000000ffff3e7224 */ /* 0x000fe200078e0063 */
[----:B------:R-:W-:Y:S01]  /*1700*/  IMMA.16816.S8.S8 R72, R34.ROW, R23.COL, R72 ;  /* 0x0000001722487237 */ /* 0x000fe20000405448 */
[----:B------:R-:W-:Y:S01]  /*1710*/  IMAD.MOV.U32 R63, RZ, RZ, R98 ;  /* 0x000000ffff3f7224 */ /* 0x000fe200078e0062 */
[----:B------:R-:W-:Y:S01]  /*1720*/  CS2R R98, SRZ ;  /* 0x0000000000627805 */ /* 0x000fe2000001ff00 */
[----:B------:R-:W-:Y:S01]  /*1730*/  IMAD.MOV.U32 R15, RZ, RZ, RZ ;  /* 0x000000ffff0f7224 */ /* 0x000fe200078e00ff */
[----:B------:R-:W-:-:S02]  /*1740*/  CS2R R154, SRZ ;  /* 0x00000000009a7805 */ /* 0x000fc4000001ff00 */
[----:B------:R-:W-:Y:S02]  /*1750*/  CS2R R150, SRZ ;  /* 0x0000000000967805 */ /* 0x000fe4000001ff00 */
[----:B------:R-:W-:Y:S02]  /*1760*/  CS2R R186, SRZ ;  /* 0x0000000000ba7805 */ /* 0x000fe4000001ff00 */
[----:B------:R-:W-:Y:S01]  /*1770*/  CS2R R182, SRZ ;  /* 0x0000000000b67805 */ /* 0x000fe2000001ff00 */
[-C--:B------:R-:W-:Y:S01]  /*1780*/  IMMA.16816.S8.S8 R76, R42.ROW, R23.reuse.COL, R76 ;  /* 0x000000172a4c7237 */ /* 0x080fe2000040544c */
[----:B------:R-:W-:Y:S04]  /*1790*/  STL.64 [R1+0x70], R46 ;  /* 0x0000702e01007387 */ /* 0x000fe80000100a00 */
[----:B------:R0:W-:Y:S03]  /*17a0*/  STL.64 [R1+0x68], R44 ;  /* 0x0000682c01007387 */ /* 0x0001e60000100a00 */
[----:B------:R-:W-:Y:S01]  /*17b0*/  IMMA.16816.S8.S8 R80, R50.ROW, R23.COL, R80 ;  /* 0x0000001732507237 */ /* 0x000fe20000405450 */
[----:B------:R-:W-:-:S07]  /*17c0*/  IMAD.MOV.U32 R23, RZ, RZ, RZ ;  /* 0x000000ffff177224 */ /* 0x000fce00078e00ff */
[-C--:B------:R-:W-:Y:S01]  /*17d0*/  IMMA.16816.S8.S8 R120, R30.ROW, R14.reuse.COL, R120 ;  /* 0x0000000e1e787237 */ /* 0x080fe20000405478 */
[----:B------:R-:W-:Y:S01]  /*17e0*/  IMAD.MOV.U32 R30, RZ, RZ, R2 ;  /* 0x000000ffff1e7224 */ /* 0x000fe200078e0002 */
[----:B0-----:R-:W2:Y:S04]  /*17f0*/  LDL.LU.64 R44, [R1] ;  /* 0x00000000012c7983 */ /* 0x001ea80000300a00 */
[----:B------:R-:W4:Y:S01]  /*1800*/  LDL.LU R87, [R1+0x54] ;  /* 0x0000540001577983 */ /* 0x000f220000300800 */
[----:B------:R-:W-:Y:S01]  /*1810*/  CS2R R126, SRZ ;  /* 0x00000000007e7805 */ /* 0x000fe2000001ff00 */
[----:B------:R-:W-:Y:S01]  /*1820*/  IMMA.16816.S8.S8 R92, R22.ROW, R14.COL, R92 ;  /* 0x0000000e165c7237 */ /* 0x000fe2000040545c */
[----:B------:R-:W-:Y:S02]  /*1830*/  CS2R R130, SRZ ;  /* 0x0000000000827805 */ /* 0x000fe4000001ff00 */
[----:B------:R-:W-:-:S02]  /*1840*/  CS2R R134, SRZ ;  /* 0x0000000000867805 */ /* 0x000fc4000001ff00 */
[----:B------:R-:W-:Y:S02]  /*1850*/  CS2R R138, SRZ ;  /* 0x00000000008a7805 */ /* 0x000fe4000001ff00 */
[----:B------:R-:W-:Y:S02]  /*1860*/  CS2R R142, SRZ ;  /* 0x00000000008e7805 */ /* 0x000fe4000001ff00 */
[----:B------:R-:W-:Y:S02]  /*1870*/  CS2R R146, SRZ ;  /* 0x0000000000927805 */ /* 0x000fe4000001ff00 */
[----:B------:R-:W-:Y:S02]  /*1880*/  CS2R R158, SRZ ;  /* 0x00000000009e7805 */ /* 0x000fe4000001ff00 */
[----:B------:R-:W-:Y:S01]  /*1890*/  CS2R R162, SRZ ;  /* 0x0000000000a27805 */ /* 0x000fe2000001ff00 */
[----:B------:R-:W-:Y:S01]  /*18a0*/  IMMA.16816.S8.S8 R96, R18.ROW, R14.COL, R96 ;  /* 0x0000000e12607237 */ /* 0x000fe20000405460 */
[----:B------:R-:W-:-:S02]  /*18b0*/  CS2R R166, SRZ ;  /* 0x0000000000a67805 */ /* 0x000fc4000001ff00 */
[----:B------:R-:W-:Y:S02]  /*18c0*/  CS2R R170, SRZ ;  /* 0x0000000000aa7805 */ /* 0x000fe4000001ff00 */
        /* <DEDUP_REMOVED lines=19> */
[----:B------:R-:W-:Y:S01]  /*1a00*/  CS2R R242, SRZ ;  /* 0x0000000000f27805 */ /* 0x000fe2000001ff00 */
[-C--:B------:R-:W-:Y:S08]  /*1a10*/  IMMA.16816.S8.S8 R108, R42.ROW, R14.reuse.COL, R108 ;  /* 0x0000000e2a6c7237 */ /* 0x080ff0000040546c */
[-C--:B------:R-:W-:Y:S08]  /*1a20*/  IMMA.16816.S8.S8 R112, R50.ROW, R14.reuse.COL, R112 ;  /* 0x0000000e32707237 */ /* 0x080ff00000405470 */
[----:B------:R-:W-:Y:S01]  /*1a30*/  IMMA.16816.S8.S8 R116, R30.ROW, R14.COL, R116 ;  /* 0x0000000e1e747237 */ /* 0x000fe20000405474 */
[----:B------:R-:W-:-:S07]  /*1a40*/  IMAD.MOV.U32 R14, RZ, RZ, R6 ;  /* 0x000000ffff0e7224 */ /* 0x000fce00078e0006 */
[----:B------:R-:W-:Y:S01]  /*1a50*/  IMMA.16816.S8.S8 R152, R14.ROW, R11.COL, R152 ;  /* 0x0000000b0e987237 */ /* 0x000fe20000405498 */
[----:B------:R-:W-:-:S07]  /*1a60*/  IMAD.MOV.U32 R14, RZ, RZ, R2 ;  /* 0x000000ffff0e7224 */ /* 0x000fce00078e0002 */
[----:B------:R-:W-:Y:S01]  /*1a70*/  IMMA.16816.S8.S8 R148, R14.ROW, R11.COL, R148 ;  /* 0x0000000b0e947237 */ /* 0x000fe20000405494 */
[----:B------:R-:W-:-:S07]  /*1a80*/  IMAD.MOV.U32 R14, RZ, RZ, R6 ;  /* 0x000000ffff0e7224 */ /* 0x000fce00078e0006 */
[----:B------:R-:W-:Y:S01]  /*1a90*/  IMMA.16816.S8.S8 R184, R14.ROW, R10.COL, R184 ;  /* 0x0000000a0eb87237 */ /* 0x000fe200004054b8 */
[----:B------:R-:W-:-:S07]  /*1aa0*/  IMAD.MOV.U32 R14, RZ, RZ, R2 ;  /* 0x000000ffff0e7224 */ /* 0x000fce00078e0002 */
[----:B------:R-:W-:Y:S01]  /*1ab0*/  IMMA.16816.S8.S8 R180, R14.ROW, R10.COL, R180 ;  /* 0x0000000a0eb47237 */ /* 0x000fe200004054b4 */
[----:B------:R-:W-:-:S07]  /*1ac0*/  IMAD.MOV.U32 R14, RZ, RZ, RZ ;  /* 0x000000ffff0e7224 */ /* 0x000fce00078e00ff */
[C---:B------:R-:W-:Y:S08]  /*1ad0*/  IMMA.16816.S8.S8 R12, R22.reuse.ROW, R58.COL, R12 ;  /* 0x0000003a160c7237 */ /* 0x040ff0000040540c */
[-C--:B------:R-:W-:Y:S08]  /*1ae0*/  IMMA.16816.S8.S8 R124, R22.ROW, R11.reuse.COL, R124 ;  /* 0x0000000b167c7237 */ /* 0x080ff0000040547c */
[----:B------:R-:W-:Y:S03]  /*1af0*/  IMMA.16816.S8.S8 R128, R18.ROW, R11.COL, R128 ;  /* 0x0000000b12807237 */ /* 0x000fe60000405480 */
[----:B------:R-:W-:-:S02]  /*1b00*/  IMAD.MOV.U32 R75, RZ, RZ, R13 ;  /* 0x000000ffff4b7224 */ /* 0x000fc400078e000d */
[----:B------:R-:W-:Y:S02]  /*1b10*/  IMAD.MOV.U32 R74, RZ, RZ, R12 ;  /* 0x000000ffff4a7224 */ /* 0x000fe400078e000c */
[----:B------:R-:W3:Y:S01]  /*1b20*/  LDL.LU.64 R12, [R1+0x8] ;  /* 0x00000800010c7983 */ /* 0x000ee20000300a00 */
[-C--:B------:R-:W-:Y:S08]  /*1b30*/  IMMA.16816.S8.S8 R132, R26.ROW, R11.reuse.COL, R132 ;  /* 0x0000000b1a847237 */ /* 0x080ff00000405484 */
[-C--:B------:R-:W-:Y:S08]  /*1b40*/  IMMA.16816.S8.S8 R136, R34.ROW, R11.reuse.COL, R136 ;  /* 0x0000000b22887237 */ /* 0x080ff00000405488 */
[-C--:B------:R-:W-:Y:S08]  /*1b50*/  IMMA.16816.S8.S8 R140, R42.ROW, R11.reuse.COL, R140 ;  /* 0x0000000b2a8c7237 */ /* 0x080ff0000040548c */
[----:B------:R-:W-:Y:S01]  /*1b60*/  IMMA.16816.S8.S8 R144, R50.ROW, R11.COL, R144 ;  /* 0x0000000b32907237 */ /* 0x000fe20000405490 */
[----:B------:R-:W-:-:S07]  /*1b70*/  IMAD.MOV.U32 R11, RZ, RZ, RZ ;  /* 0x000000ffff0b7224 */ /* 0x000fce00078e00ff */
[-C--:B------:R-:W-:Y:S08]  /*1b80*/  IMMA.16816.S8.S8 R156, R22.ROW, R10.reuse.COL, R156 ;  /* 0x0000000a169c7237 */ /* 0x080ff0000040549c */
[-C--:B------:R-:W-:Y:S08]  /*1b90*/  IMMA.16816.S8.S8 R160, R18.ROW, R10.reuse.COL, R160 ;  /* 0x0000000a12a07237 */ /* 0x080ff000004054a0 */
[-C--:B------:R-:W-:Y:S08]  /*1ba0*/  IMMA.16816.S8.S8 R164, R26.ROW, R10.reuse.COL, R164 ;  /* 0x0000000a1aa47237 */ /* 0x080ff000004054a4 */
[-C--:B------:R-:W-:Y:S08]  /*1bb0*/  IMMA.16816.S8.S8 R168, R34.ROW, R10.reuse.COL, R168 ;  /* 0x0000000a22a87237 */ /* 0x080ff000004054a8 */
[-C--:B------:R-:W-:Y:S08]  /*1bc0*/  IMMA.16816.S8.S8 R172, R42.ROW, R10.reuse.COL, R172 ;  /* 0x0000000a2aac7237 */ /* 0x080ff000004054ac */
[----:B------:R-:W-:Y:S01]  /*1bd0*/  IMMA.16816.S8.S8 R176, R50.ROW, R10.COL, R176 ;  /* 0x0000000a32b07237 */ /* 0x000fe200004054b0 */
[----:B------:R-:W-:-:S07]  /*1be0*/  IMAD.MOV.U32 R10, RZ, RZ, R6 ;  /* 0x000000ffff0a7224 */ /* 0x000fce00078e0006 */
[----:B------:R-:W-:Y:S01]  /*1bf0*/  IMMA.16816.S8.S8 R216, R10.ROW, R7.COL, R216 ;  /* 0x000000070ad87237 */ /* 0x000fe200004054d8 */
[----:B------:R-:W-:-:S07]  /*1c00*/  IMAD.MOV.U32 R10, RZ, RZ, R2 ;  /* 0x000000ffff0a7224 */ /* 0x000fce00078e0002 */
[-C--:B------:R-:W-:Y:S08]  /*1c10*/  IMMA.16816.S8.S8 R188, R22.ROW, R7.reuse.COL, R188 ;  /* 0x0000000716bc7237 */ /* 0x080ff000004054bc */
[-C--:B------:R-:W-:Y:S08]  /*1c20*/  IMMA.16816.S8.S8 R192, R18.ROW, R7.reuse.COL, R192 ;  /* 0x0000000712c07237 */ /* 0x080ff000004054c0 */
[-C--:B------:R-:W-:Y:S08]  /*1c30*/  IMMA.16816.S8.S8 R196, R26.ROW, R7.reuse.COL, R196 ;  /* 0x000000071ac47237 */ /* 0x080ff000004054c4 */
[-C--:B------:R-:W-:Y:S08]  /*1c40*/  IMMA.16816.S8.S8 R200, R34.ROW, R7.reuse.COL, R200 ;  /* 0x0000000722c87237 */ /* 0x080ff000004054c8 */
[-C--:B------:R-:W-:Y:S08]  /*1c50*/  IMMA.16816.S8.S8 R204, R42.ROW, R7.reuse.COL, R204 ;  /* 0x000000072acc7237 */ /* 0x080ff000004054cc */
[-C--:B------:R-:W-:Y:S08]  /*1c60*/  IMMA.16816.S8.S8 R208, R50.ROW, R7.reuse.COL, R208 ;  /* 0x0000000732d07237 */ /* 0x080ff000004054d0 */
[----:B------:R-:W-:Y:S01]  /*1c70*/  IMMA.16816.S8.S8 R212, R10.ROW, R7.COL, R212 ;  /* 0x000000070ad47237 */ /* 0x000fe200004054d4 */
[----:B------:R-:W-:-:S07]  /*1c80*/  IMAD.MOV.U32 R7, RZ, RZ, RZ ;  /* 0x000000ffff077224 */ /* 0x000fce00078e00ff */
[----:B------:R-:W-:Y:S01]  /*1c90*/  IMMA.16816.S8.S8 R244, R10.ROW, R3.COL, R244 ;  /* 0x000000030af47237 */ /* 0x000fe200004054f4 */
[----:B------:R-:W-:-:S07]  /*1ca0*/  IMAD.MOV.U32 R10, RZ, RZ, RZ ;  /* 0x000000ffff0a7224 */ /* 0x000fce00078e00ff */
[C---:B------:R-:W-:Y:S08]  /*1cb0*/  IMMA.16816.S8.S8 R8, R6.reuse.ROW, R58.COL, R8 ;  /* 0x0000003a06087237 */ /* 0x040ff00000405408 */
[----:B------:R-:W-:Y:S01]  /*1cc0*/  IMMA.16816.S8.S8 R248, R6.ROW, R3.COL, R248 ;  /* 0x0000000306f87237 */ /* 0x000fe200004054f8 */
[----:B------:R-:W-:-:S07]  /*1cd0*/  CS2R R46, SRZ ;  /* 0x00000000002e7805 */ /* 0x000fce000001ff00 */
[-C--:B------:R-:W-:Y:S01]  /*1ce0*/  IMMA.16816.S8.S8 R224, R18.ROW, R3.reuse.COL, R224 ;  /* 0x0000000312e07237 */ /* 0x080fe200004054e0 */
[----:B------:R-:W-:Y:S02]  /*1cf0*/  IMAD.MOV.U32 R10, RZ, RZ, R6 ;  /* 0x000000ffff0a7224 */ /* 0x000fe400078e0006 */
[----:B------:R-:W-:Y:S02]  /*1d00*/  IMAD.MOV.U32 R11, RZ, RZ, RZ ;  /* 0x000000ffff0b7224 */ /* 0x000fe400078e00ff */
[----:B------:R-:W-:Y:S01]  /*1d10*/  IMAD.MOV.U32 R6, RZ, RZ, RZ ;  /* 0x000000ffff067224 */ /* 0x000fe200078e00ff */
[----:B------:R-:W-:Y:S02]  /*1d20*/  CS2R R14, SRZ ;  /* 0x00000000000e7805 */ /* 0x000fe4000001ff00 */
[-C--:B------:R-:W-:Y:S08]  /*1d30*/  IMMA.16816.S8.S8 R220, R22.ROW, R3.reuse.COL, R220 ;  /* 0x0000000316dc7237 */ /* 0x080ff000004054dc */
[----:B------:R-:W-:Y:S08]  /*1d40*/  IMMA.16816.S8.S8 R228, R26.ROW, R3.COL, R228 ;  /* 0x000000031ae47237 */ /* 0x000ff000004054e4 */
[-C--:B----4-:R-:W-:Y:S08]  /*1d50*/  IMMA.16816.S8.S8 R4, R10.ROW, R87.reuse.COL, R4 ;  /* 0x000000570a047237 */ /* 0x090ff00000405404 */
[----:B--2---:R-:W-:Y:S01]  /*1d60*/  IMMA.16816.S8.S8 R44, R22.ROW, R87.COL, R44 ;  /* 0x00000057162c7237 */ /* 0x004fe2000040542c */
[----:B------:R-:W-:-:S07]  /*1d70*/  IMAD.MOV.U32 R22, RZ, RZ, RZ ;  /* 0x000000ffff167224 */ /* 0x000fce00078e00ff */
[----:B------:R-:W-:Y:S01]  /*1d80*/  IMMA.16816.S8.S8 R232, R34.ROW, R3.COL, R232 ;  /* 0x0000000322e87237 */ /* 0x000fe200004054e8 */
[----:B------:R-:W-:Y:S02]  /*1d90*/  IMAD.MOV.U32 R6, RZ, RZ, R18 ;  /* 0x000000ffff067224 */ /* 0x000fe400078e0012 */
[----:B------:R-:W-:-:S05]  /*1da0*/  IMAD.MOV.U32 R7, RZ, RZ, RZ ;  /* 0x000000ffff077224 */ /* 0x000fca00078e00ff */
[----:B------:R-:W-:Y:S03]  /*1db0*/  IMMA.16816.S8.S8 R20, R26.ROW, R58.COL, R20 ;  /* 0x0000003a1a147237 */ /* 0x000fe60000405414 */
[----:B------:R-:W-:Y:S01]  /*1dc0*/  IMAD.MOV.U32 R94, RZ, RZ, R45 ;  /* 0x000000ffff5e7224 */ /* 0x000fe200078e002d */
[----:B------:R-:W2:Y:S01]  /*1dd0*/  LDL.LU.64 R46, [R1+0x70] ;  /* 0x00007000012e7983 */ /* 0x000ea20000300a00 */
[----:B------:R-:W-:-:S03]  /*1de0*/  IMAD.MOV.U32 R10, RZ, RZ, R44 ;  /* 0x000000ffff0a7224 */ /* 0x000fc600078e002c */
[-C--:B------:R-:W-:Y:S01]  /*1df0*/  IMMA.16816.S8.S8 R236, R42.ROW, R3.reuse.COL, R236 ;  /* 0x000000032aec7237 */ /* 0x080fe200004054ec */
[----:B------:R-:W4:Y:S07]  /*1e00*/  LDL.LU.64 R44, [R1+0x68] ;  /* 0x00006800012c7983 */ /* 0x000f2e0000300a00 */
[----:B------:R-:W-:Y:S01]  /*1e10*/  IMMA.16816.S8.S8 R240, R50.ROW, R3.COL, R240 ;  /* 0x0000000332f07237 */ /* 0x000fe200004054f0 */
[----:B------:R-:W4:Y:S07]  /*1e20*/  LDL R3, [R1+0x18] ;  /* 0x0000180001037983 */ /* 0x000f2e0000100800 */
[----:B---3--:R-:W-:Y:S01]  /*1e30*/  IMMA.16816.S8.S8 R12, R18.ROW, R58.COL, R12 ;  /* 0x0000003a120c7237 */ /* 0x008fe2000040540c */
[----:B------:R-:W-:-:S07]  /*1e40*/  IMAD.MOV.U32 R18, RZ, RZ, RZ ;  /* 0x000000ffff127224 */ /* 0x000fce00078e00ff */
[----:B------:R-:W-:Y:S01]  /*1e50*/  IMMA.16816.S8.S8 R16, R6.ROW, R87.COL, R16 ;  /* 0x0000005706107237 */ /* 0x000fe20000405410 */
[----:B------:R-:W-:Y:S02]  /*1e60*/  IMAD.MOV.U32 R6, RZ, RZ, R26 ;  /* 0x000000ffff067224 */ /* 0x000fe400078e001a */
[----:B------:R-:W-:-:S07]  /*1e70*/  IMAD.MOV.U32 R26, RZ, RZ, RZ ;  /* 0x000000ffff1a7224 */ /* 0x000fce00078e00ff */
[----:B------:R-:W-:-:S15]  /*1e80*/  IMMA.16816.S8.S8 R24, R6.ROW, R87.COL, R24 ;  /* 0x0000005706187237 */ /* 0x000fde0000405418 */
[----:B------:R-:W-:-:S04]  /*1e90*/  NOP ;  /* 0x0000000000007918 */ /* 0x000fc80000000000 */
[----:B------:R-:W3:Y:S01]  /*1ea0*/  LDL.LU R27, [R1+0x50] ;  /* 0x00005000011b7983 */ /* 0x000ee20000300800 */
[----:B------:R-:W0:Y:S01]  /*1eb0*/  S2R R14, SR_TID.X ;  /* 0x00000000000e7919 */ /* 0x000e220000002100 */
[----:B------:R-:W1:Y:S01]  /*1ec0*/  S2R R11, SR_TID.X ;  /* 0x00000000000b7919 */ /* 0x000e620000002100 */
[----:B------:R-:W-:Y:S02]  /*1ed0*/  IMAD.MOV.U32 R30, RZ, RZ, RZ ;  /* 0x000000ffff1e7224 */ /* 0x000fe400078e00ff */
[----:B------:R-:W-:Y:S02]  /*1ee0*/  IMAD.MOV.U32 R6, RZ, RZ, R34 ;  /* 0x000000ffff067224 */ /* 0x000fe400078e0022 */
[----:B------:R-:W-:Y:S02]  /*1ef0*/  IMAD.MOV.U32 R71, RZ, RZ, R38 ;  /* 0x000000ffff477224 */ /* 0x000fe400078e0026 */
[----:B------:R-:W-:Y:S01]  /*1f00*/  IMAD.MOV.U32 R70, RZ, RZ, R39 ;  /* 0x000000ffff467224 */ /* 0x000fe200078e0027 */
[----:B------:R-:W-:Y:S01]  /*1f10*/  IMMA.16816.S8.S8 R28, R34.ROW, R58.COL, R28 ;  /* 0x0000003a221c7237 */ /* 0x000fe2000040541c */
[----:B------:R-:W-:Y:S01]  /*1f20*/  IMAD.MOV.U32 R34, RZ, RZ, RZ ;  /* 0x000000ffff227224 */ /* 0x000fe200078e00ff */
[----:B------:R-:W-:-:S06]  /*1f30*/  CS2R R38, SRZ ;  /* 0x0000000000267805 */ /* 0x000fcc000001ff00 */
[----:B------:R-:W-:Y:S01]  /*1f40*/  IMMA.16816.S8.S8 R32, R6.ROW, R87.COL, R32 ;  /* 0x0000005706207237 */ /* 0x000fe20000405420 */
[----:B------:R-:W-:Y:S01]  /*1f50*/  IMAD.MOV.U32 R6, RZ, RZ, R42 ;  /* 0x000000ffff067224 */ /* 0x000fe200078e002a */
[----:B0-----:R-:W-:Y:S02]  /*1f60*/  LOP3.LUT R14, R14, 0x7, RZ, 0xc0, !PT ;  /* 0x000000070e0e7812 */ /* 0x001fe400078ec0ff */
[----:B-1----:R-:W-:-:S05]  /*1f70*/  LOP3.LUT R11, R11, 0x3c0, RZ, 0xc0, !PT ;  /* 0x000003c00b0b7812 */ /* 0x002fca00078ec0ff */
[----:B------:R-:W-:Y:S01]  /*1f80*/  IMAD.IADD R11, R11, 0x1, R14 ;  /* 0x000000010b0b7824 */ /* 0x000fe200078e020e */
[----:B------:R-:W-:Y:S03]  /*1f90*/  IMMA.16816.S8.S8 R36, R42.ROW, R58.COL, R36 ;  /* 0x0000003a2a247237 */ /* 0x000fe60000405424 */
[----:B------:R-:W-:Y:S02]  /*1fa0*/  IMAD.SHL.U32 R11, R11, 0x10, RZ ;  /* 0x000000100b0b7824 */ /* 0x000fe400078e00ff */
[----:B------:R-:W-:-:S07]  /*1fb0*/  IMAD.MOV.U32 R42, RZ, RZ, RZ ;  /* 0x000000ffff2a7224 */ /* 0x000fce00078e00ff */
[----:B------:R-:W-:Y:S01]  /*1fc0*/  IMMA.16816.S8.S8 R40, R6.ROW, R87.COL, R40 ;  /* 0x0000005706287237 */ /* 0x000fe20000405428 */
[----:B------:R-:W-:Y:S02]  /*1fd0*/  IMAD.MOV.U32 R66, RZ, RZ, R90 ;  /* 0x000000ffff427224 */ /* 0x000fe400078e005a */
[----:B------:R-:W-:Y:S02]  /*1fe0*/  IMAD.MOV.U32 R78, RZ, RZ, R71 ;  /* 0x000000ffff4e7224 */ /* 0x000fe400078e0047 */
[----:B------:R-:W-:Y:S02]  /*1ff0*/  IMAD.MOV.U32 R71, RZ, RZ, R62 ;  /* 0x000000ffff477224 */ /* 0x000fe400078e003e */
[----:B------:R-:W-:Y:S02]  /*2000*/  IMAD.MOV.U32 R62, RZ, RZ, R55 ;  /* 0x000000ffff3e7224 */ /* 0x000fe400078e0037 */
[----:B------:R-:W-:Y:S02]  /*2010*/  IMAD.MOV.U32 R83, RZ, RZ, R70 ;  /* 0x000000ffff537224 */ /* 0x000fe400078e0046 */
[----:B------:R-:W-:-:S02]  /*2020*/  IMAD.MOV.U32 R70, RZ, RZ, R67 ;  /* 0x000000ffff467224 */ /* 0x000fc400078e0043 */
[----:B------:R-:W-:Y:S02]  /*2030*/  IMAD.MOV.U32 R67, RZ, RZ, R91 ;  /* 0x000000ffff437224 */ /* 0x000fe400078e005b */
[----:B------:R-:W-:Y:S02]  /*2040*/  IMAD.MOV.U32 R91, RZ, RZ, R59 ;  /* 0x000000ffff5b7224 */ /* 0x000fe400078e003b */
[----:B------:R-:W-:Y:S02]  /*2050*/  IMAD.MOV.U32 R123, RZ, RZ, R83 ;  /* 0x000000ffff7b7224 */ /* 0x000fe400078e0053 */
[----:B------:R-:W-:Y:S02]  /*2060*/  IMAD.MOV.U32 R83, RZ, RZ, R71 ;  /* 0x000000ffff537224 */ /* 0x000fe400078e0047 */
[----:B------:R-:W-:Y:S02]  /*2070*/  IMAD.MOV.U32 R18, RZ, RZ, R50 ;  /* 0x000000ffff127224 */ /* 0x000fe400078e0032 */
[----:B------:R-:W-:-:S02]  /*2080*/  IMAD.MOV.U32 R19, RZ, RZ, RZ ;  /* 0x000000ffff137224 */ /* 0x000fc400078e00ff */
[----:B------:R-:W-:Y:S02]  /*2090*/  IMAD.MOV.U32 R86, RZ, RZ, R78 ;  /* 0x000000ffff567224 */ /* 0x000fe400078e004e */
[----:B------:R-:W-:Y:S02]  /*20a0*/  IMAD.MOV.U32 R23, RZ, RZ, RZ ;  /* 0x000000ffff177224 */ /* 0x000fe400078e00ff */
[----:B------:R-:W-:Y:S02]  /*20b0*/  IMAD.MOV.U32 R39, RZ, RZ, RZ ;  /* 0x000000ffff277224 */ /* 0x000fe400078e00ff */
[----:B--2---:R-:W-:-:S04]  /*20c0*/  IMAD.MOV.U32 R79, RZ, RZ, R47 ;  /* 0x000000ffff4f7224 */ /* 0x004fc800078e002f */
[----:B------:R-:W-:Y:S02]  /*20d0*/  IMAD.MOV.U32 R82, RZ, RZ, R79 ;  /* 0x000000ffff527224 */ /* 0x000fe400078e004f */
[----:B------:R-:W-:Y:S02]  /*20e0*/  IMAD.MOV.U32 R79, RZ, RZ, R66 ;  /* 0x000000ffff4f7224 */ /* 0x000fe400078e0042 */
[----:B------:R-:W-:Y:S02]  /*20f0*/  IMAD.MOV.U32 R66, RZ, RZ, R63 ;  /* 0x000000ffff427224 */ /* 0x000fe400078e003f */
[----:B------:R-:W-:Y:S01]  /*2100*/  IMAD.MOV.U32 R90, RZ, RZ, R46 ;  /* 0x000000ffff5a7224 */ /* 0x000fe200078e002e */
[----:B------:R-:W-:Y:S01]  /*2110*/  CS2R R46, SRZ ;  /* 0x00000000002e7805 */ /* 0x000fe2000001ff00 */
[----:B------:R-:W-:Y:S01]  /*2120*/  IMAD.MOV.U32 R63, RZ, RZ, R54 ;  /* 0x000000ffff3f7224 */ /* 0x000fe200078e0036 */
[----:B------:R-:W-:-:S05]  /*2130*/  CS2R R54, SRZ ;  /* 0x0000000000367805 */ /* 0x000fca000001ff00 */
[----:B----4-:R-:W-:Y:S01]  /*2140*/  IMMA.16816.S8.S8 R44, R50.ROW, R58.COL, R44 ;  /* 0x0000003a322c7237 */ /* 0x010fe2000040542c */
[----:B------:R-:W-:Y:S02]  /*2150*/  IMAD.MOV.U32 R122, RZ, RZ, R82 ;  /* 0x000000ffff7a7224 */ /* 0x000fe400078e0052 */
[----:B------:R-:W-:Y:S02]  /*2160*/  IMAD.MOV.U32 R82, RZ, RZ, R70 ;  /* 0x000000ffff527224 */ /* 0x000fe400078e0046 */
[----:B------:R-:W-:Y:S02]  /*2170*/  IMAD.MOV.U32 R70, RZ, RZ, R62 ;  /* 0x000000ffff467224 */ /* 0x000fe400078e003e */
[----:B------:R-:W-:Y:S01]  /*2180*/  IMAD.MOV.U32 R71, RZ, RZ, R63 ;  /* 0x000000ffff477224 */ /* 0x000fe200078e003f */
[----:B------:R-:W-:Y:S01]  /*2190*/  CS2R R62, SRZ ;  /* 0x00000000003e7805 */ /* 0x000fe2000001ff00 */
[----:B------:R-:W-:Y:S02]  /*21a0*/  IMAD.MOV.U32 R50, RZ, RZ, RZ ;  /* 0x000000ffff327224 */ /* 0x000fe400078e00ff */
[----:B------:R-:W-:-:S05]  /*21b0*/  IMAD.MOV.U32 R78, RZ, RZ, R66 ;  /* 0x000000ffff4e7224 */ /* 0x000fca00078e0042 */
[----:B------:R-:W-:Y:S01]  /*21c0*/  IMMA.16816.S8.S8 R48, R18.ROW, R87.COL, R48 ;  /* 0x0000005712307237 */ /* 0x000fe20000405430 */
[C---:B---3--:R-:W-:Y:S02]  /*21d0*/  IMAD R15, R27.reuse, 0x2040, R11 ;  /* 0x000020401b0f7824 */ /* 0x048fe400078e020b */
[----:B------:R-:W-:-:S03]  /*21e0*/  IMAD R7, R27, 0x1040, R3 ;  /* 0x000010401b077824 */ /* 0x000fc600078e0203 */
[----:B------:R-:W0:Y:S04]  /*21f0*/  LDSM.16.M88 R14, [R15+UR6+0x1040] ;  /* 0x001040060f0e783b */ /* 0x000e280008000000 */
[----:B------:R-:W1:Y:S01]  /*2200*/  LDSM.16.M88 R11, [R7+UR7+0x8c0] ;  /* 0x0008c007070b783b */ /* 0x000e620008000000 */
[----:B------:R-:W-:-:S03]  /*2210*/  IMAD.MOV.U32 R3, RZ, RZ, RZ ;  /* 0x000000ffff037224 */ /* 0x000fc600078e00ff */
[----:B------:R-:W2:Y:S04]  /*2220*/  LDSM.16.M88 R22, [R15+UR6+0x10c0] ;  /* 0x0010c0060f16783b */ /* 0x000ea80008000000 */
[C---:B------:R-:W-:Y:S01]  /*2230*/  IMMA.16816.S8.S8 R52, R2.reuse.ROW, R58.COL, R52 ;  /* 0x0000003a02347237 */ /* 0x040fe20000405434 */
[----:B------:R-:W-:Y:S01]  /*2240*/  CS2R R58, SRZ ;  /* 0x00000000003a7805 */ /* 0x000fe2000001ff00 */
[----:B------:R-:W-:Y:S04]  /*2250*/  LDSM.16.M88 R38, [R15+UR6+0x11c0] ;  /* 0x0011c0060f26783b */ /* 0x000fe80008000000 */
[----:B------:R-:W-:Y:S02]  /*2260*/  LDSM.16.M88 R30, [R15+UR6+0x1140] ;  /* 0x001140060f1e783b */ /* 0x000fe40008000000 */
[----:B------:R-:W-:Y:S02]  /*2270*/  IMMA.16816.S8.S8 R56, R2.ROW, R87.COL, R56 ;  /* 0x0000005702387237 */ /* 0x000fe40000405438 */
[----:B------:R-:W-:Y:S04]  /*2280*/  LDSM.16.M88 R46, [R15+UR6+0x1240] ;  /* 0x001240060f2e783b */ /* 0x000fe80008000000 */
[----:B------:R-:W-:Y:S01]  /*2290*/  LDSM.16.M88 R6, [R15+UR6+0x1340] ;  /* 0x001340060f06783b */ /* 0x000fe20008000000 */
[----:B0-----:R-:W-:-:S07]  /*22a0*/  IMAD.MOV.U32 R2, RZ, RZ, R14 ;  /* 0x000000ffff027224 */ /* 0x001fce00078e000e */
[-C--:B-1----:R-:W-:Y:S01]  /*22b0*/  IMMA.16816.S8.S8 R60, R2.ROW, R11.reuse.COL, R60 ;  /* 0x0000000b023c7237 */ /* 0x082fe2000040543c */
[----:B------:R-:W-:Y:S01]  /*22c0*/  IMAD.MOV.U32 R87, RZ, RZ, R79 ;  /* 0x000000ffff577224 */ /* 0x000fe200078e004f */
[----:B------:R-:W-:Y:S01]  /*22d0*/  LDSM.16.M88 R2, [R15+UR6+0x13c0] ;  /* 0x0013c0060f02783b */ /* 0x000fe20008000000 */
[----:B------:R-:W-:Y:S01]  /*22e0*/  IMAD.MOV.U32 R79, RZ, RZ, R67 ;  /* 0x000000ffff4f7224 */ /* 0x000fe200078e0043 */
[----:B------:R-:W-:Y:S01]  /*22f0*/  CS2R R66, SRZ ;  /* 0x0000000000427805 */ /* 0x000fe2000001ff00 */
[----:B------:R-:W-:Y:S01]  /*2300*/  IMAD.MOV.U32 R59, RZ, RZ, R70 ;  /* 0x000000ffff3b7224 */ /* 0x000fe200078e0046 */
[----:B------:R-:W-:Y:S05]  /*2310*/  LDSM.16.M88 R3, [R7+UR7+0x940] ;  /* 0x000940070703783b */ /* 0x000fea0008000000 */
[----:B--2---:R-:W-:Y:S08]  /*2320*/  IMMA.16816.S8.S8 R64, R22.ROW, R11.COL, R64 ;  /* 0x0000000b16407237 */ /* 0x004ff00000405440 */
[----:B------:R-:W0:Y:S01]  /*2330*/  LDSM.16.M88 R62, [R7+UR7+0x840] ;  /* 0x00084007073e783b */ /* 0x000e220008000000 */
[----:B------:R-:W-:-:S02]  /*2340*/  IMAD.MOV.U32 R58, RZ, RZ, R71 ;  /* 0x000000ffff3a7224 */ /* 0x000fc400078e0047 */
[----:B------:R-:W-:Y:S01]  /*2350*/  IMAD.MOV.U32 R31, RZ, RZ, RZ ;  /* 0x000000ffff1f7224 */ /* 0x000fe200078e00ff */
[----:B------:R-:W-:Y:S01]  /*2360*/  CS2R R114, SRZ ;  /* 0x0000000000727805 */ /* 0x000fe2000001ff00 */
[----:B------:R-:W-:Y:S01]  /*2370*/  IMAD.MOV.U32 R51, RZ, RZ, R82 ;  /* 0x000000ffff337224 */ /* 0x000fe200078e0052 */
[----:B------:R-:W-:Y:S01]  /*2380*/  CS2R R118, SRZ ;  /* 0x0000000000767805 */ /* 0x000fe2000001ff00 */
[----:B------:R-:W-:Y:S01]  /*2390*/  IMAD.MOV.U32 R50, RZ, RZ, R83 ;  /* 0x000000ffff327224 */ /* 0x000fe200078e0053 */
[----:B------:R-:W-:Y:S01]  /*23a0*/  CS2R R98, SRZ ;  /* 0x0000000000627805 */ /* 0x000fe2000001ff00 */
[----:B------:R-:W-:Y:S01]  /*23b0*/  IMAD.MOV.U32 R43, RZ, RZ, R86 ;  /* 0x000000ffff2b7224 */ /* 0x000fe200078e0056 */
[----:B------:R-:W-:Y:S01]  /*23c0*/  CS2R R102, SRZ ;  /* 0x0000000000667805 */ /* 0x000fe2000001ff00 */
[----:B------:R1:W-:Y:S01]  /*23d0*/  STL.64 [R1+0x58], R64 ;  /* 0x0000584001007387 */ /* 0x0003e20000100a00 */
[----:B------:R-:W-:Y:S01]  /*23e0*/  CS2R R66, SRZ ;  /* 0x0000000000427805 */ /* 0x000fe2000001ff00 */
[----:B------:R-:W-:-:S02]  /*23f0*/  IMAD.MOV.U32 R55, RZ, RZ, R78 ;  /* 0x000000ffff377224 */ /* 0x000fc400078e004e */
[----:B------:R-:W-:Y:S01]  /*2400*/  IMAD.MOV.U32 R26, RZ, RZ, R91 ;  /* 0x000000ffff1a7224 */ /* 0x000fe200078e005b */
[----:B------:R-:W-:Y:S01]  /*2410*/  CS2R R106, SRZ ;  /* 0x00000000006a7805 */ /* 0x000fe2000001ff00 */
[----:B------:R-:W-:Y:S01]  /*2420*/  IMAD.MOV.U32 R47, RZ, RZ, RZ ;  /* 0x000000ffff2f7224 */ /* 0x000fe200078e00ff */
[----:B------:R-:W-:Y:S01]  /*2430*/  CS2R R110, SRZ ;  /* 0x00000000006e7805 */ /* 0x000fe2000001ff00 */
[----:B------:R-:W-:Y:S01]  /*2440*/  IMAD.MOV.U32 R35, RZ, RZ, R122 ;  /* 0x000000ffff237224 */ /* 0x000fe200078e007a */
[----:B------:R-:W-:Y:S01]  /*2450*/  CS2R R146, SRZ ;  /* 0x0000000000927805 */ /* 0x000fe2000001ff00 */
[----:B------:R-:W-:Y:S01]  /*2460*/  IMAD.MOV.U32 R34, RZ, RZ, R123 ;  /* 0x000000ffff227224 */ /* 0x000fe200078e007b */
[----:B------:R-:W-:Y:S01]  /*2470*/  CS2R R150, SRZ ;  /* 0x0000000000967805 */ /* 0x000fe2000001ff00 */
[----:B-1----:R-:W-:Y:S01]  /*2480*/  IMAD.MOV.U32 R65, RZ, RZ, R94 ;  /* 0x000000ffff417224 */ /* 0x002fe200078e005e */
[----:B------:R-:W-:Y:S01]  /*2490*/  CS2R R154, SRZ ;  /* 0x00000000009a7805 */ /* 0x000fe2000001ff00 */
[----:B------:R-:W-:Y:S01]  /*24a0*/  IMAD.MOV.U32 R64, RZ, RZ, R10 ;  /* 0x000000ffff407224 */ /* 0x000fe200078e000a */
[----:B------:R-:W-:Y:S01]  /*24b0*/  CS2R R178, SRZ ;  /* 0x0000000000b27805 */ /* 0x000fe2000001ff00 */
[----:B------:R1:W2:Y:S04]  /*24c0*/  LDSM.16.M88 R10, [R15+UR6+0x12c0] ;  /* 0x0012c0060f0a783b */ /* 0x0002a80008000000 */
[----:B------:R3:W-:Y:S01]  /*24d0*/  STL.64 [R1+0x60], R64 ;  /* 0x0000604001007387 */ /* 0x0007e20000100a00 */
[----:B-1----:R-:W-:Y:S01]  /*24e0*/  IMAD.MOV.U32 R15, RZ, RZ, RZ ;  /* 0x000000ffff0f7224 */ /* 0x002fe200078e00ff */
[----:B------:R-:W-:-:S02]  /*24f0*/  CS2R R182, SRZ ;  /* 0x0000000000b67805 */ /* 0x000fc4000001ff00 */
[----:B------:R-:W-:Y:S02]  /*2500*/  CS2R R126, SRZ ;  /* 0x00000000007e7805 */ /* 0x000fe4000001ff00 */
[----:B------:R-:W-:Y:S02]  /*2510*/  CS2R R130, SRZ ;  /* 0x0000000000827805 */ /* 0x000fe4000001ff00 */
[----:B------:R-:W-:Y:S02]  /*2520*/  CS2R R134, SRZ ;  /* 0x0000000000867805 */ /* 0x000fe4000001ff00 */
[----:B------:R-:W-:Y:S02]  /*2530*/  CS2R R138, SRZ ;  /* 0x00000000008a7805 */ /* 0x000fe4000001ff00 */
[----:B------:R-:W-:Y:S02]  /*2540*/  CS2R R142, SRZ ;  /* 0x00000000008e7805 */ /* 0x000fe4000001ff00 */
[----:B------:R-:W-:Y:S01]  /*2550*/  CS2R R158, SRZ ;  /* 0x00000000009e7805 */ /* 0x000fe2000001ff00 */
[----:B---3--:R-:W-:Y:S01]  /*2560*/  IMAD.MOV.U32 R65, RZ, RZ, R75 ;  /* 0x000000ffff417224 */ /* 0x008fe200078e004b */
[----:B------:R-:W-:Y:S01]  /*2570*/  CS2R R162, SRZ ;  /* 0x0000000000a27805 */ /* 0x000fe2000001ff00 */
[----:B------:R-:W-:Y:S01]  /*2580*/  IMAD.MOV.U32 R64, RZ, RZ, R74 ;  /* 0x000000ffff407224 */ /* 0x000fe200078e004a */
[----:B------:R-:W-:-:S02]  /*2590*/  CS2R R74, SRZ ;  /* 0x00000000004a7805 */ /* 0x000fc4000001ff00 */
[----:B------:R-:W-:Y:S02]  /*25a0*/  CS2R R166, SRZ ;  /* 0x0000000000a67805 */ /* 0x000fe4000001ff00 */
[----:B------:R-:W-:Y:S02]  /*25b0*/  CS2R R170, SRZ ;  /* 0x0000000000aa7805 */ /* 0x000fe4000001ff00 */
[----:B------:R-:W-:Y:S02]  /*25c0*/  CS2R R174, SRZ ;  /* 0x0000000000ae7805 */ /* 0x000fe4000001ff00 */
[----:B------:R-:W-:Y:S01]  /*25d0*/  CS2R R186, SRZ ;  /* 0x0000000000ba7805 */ /* 0x000fe2000001ff00 */
[----:B------:R-:W-:Y:S01]  /*25e0*/  LDSM.16.M88 R63, [R7+UR7+0xbc0] ;  /* 0x000bc007073f783b */ /* 0x000fe20008000000 */
[----:B0-----:R-:W-:Y:S08]  /*25f0*/  IMMA.16816.S8.S8 R64, R14.ROW, R62.COL, R64 ;  /* 0x0000003e0e407237 */ /* 0x001ff00000405440 */
[----:B------:R-:W-:-:S15]  /*2600*/  IMMA.16816.S8.S8 R72, R38.ROW, R11.COL, R72 ;  /* 0x0000000b26487237 */ /* 0x000fde0000405448 */
[----:B------:R-:W-:-:S02]  /*2610*/  NOP ;  /* 0x0000000000007918 */ /* 0x000fc40000000000 */
[----:B------:R-:W-:Y:S02]  /*2620*/  IMAD.MOV.U32 R75, RZ, RZ, R65 ;  /* 0x000000ffff4b7224 */ /* 0x000fe400078e0041 */
[----:B------:R-:W-:Y:S02]  /*2630*/  IMAD.MOV.U32 R74, RZ, RZ, R64 ;  /* 0x000000ffff4a7224 */ /* 0x000fe400078e0040 */
[----:B------:R-:W3:Y:S01]  /*2640*/  LDL.LU.64 R64, [R1+0x60] ;  /* 0x0000600001407983 */ /* 0x000ee20000300a00 */
[----:B------:R-:W-:Y:S02]  /*2650*/  CS2R R70, SRZ ;  /* 0x0000000000467805 */ /* 0x000fe4000001ff00 */
[----:B------:R-:W-:Y:S01]  /*2660*/  CS2R R82, SRZ ;  /* 0x0000000000527805 */ /* 0x000fe2000001ff00 */
[----:B--2---:R-:W-:-:S04]  /*2670*/  IMAD.MOV.U32 R18, RZ, RZ, R10 ;  /* 0x000000ffff127224 */ /* 0x004fc800078e000a */
[----:B------:R-:W-:Y:S01]  /*2680*/  IMMA.16816.S8.S8 R68, R30.ROW, R11.COL, R68 ;  /* 0x0000000b1e447237 */ /* 0x000fe20000405444 */
[----:B------:R-:W-:Y:S01]  /*2690*/  IMAD.MOV.U32 R42, RZ, RZ, R87 ;  /* 0x000000ffff2a7224 */ /* 0x000fe200078e0057 */
[----:B------:R-:W-:-:S06]  /*26a0*/  CS2R R86, SRZ ;  /* 0x0000000000567805 */ /* 0x000fcc000001ff00 */
[----:B------:R-:W-:Y:S01]  /*26b0*/  IMMA.16816.S8.S8 R80, R18.ROW, R11.COL, R80 ;  /* 0x0000000b12507237 */ /* 0x000fe20000405450 */
[----:B------:R-:W-:Y:S02]  /*26c0*/  IMAD.MOV.U32 R18, RZ, RZ, R6 ;  /* 0x000000ffff127224 */ /* 0x000fe400078e0006 */
[----:B------:R-:W-:Y:S01]  /*26d0*/  IMAD.MOV.U32 R54, RZ, RZ, R79 ;  /* 0x000000ffff367224 */ /* 0x000fe200078e004f */
[----:B------:R-:W-:-:S04]  /*26e0*/  CS2R R78, SRZ ;  /* 0x00000000004e7805 */ /* 0x000fc8000001ff00 */
[----:B------:R-:W-:Y:S01]  /*26f0*/  IMMA.16816.S8.S8 R84, R18.ROW, R11.COL, R84 ;  /* 0x0000000b12547237 */ /* 0x000fe20000405454 */
[----:B------:R-:W-:Y:S01]  /*2700*/  IMAD.MOV.U32 R71, RZ, RZ, R90 ;  /* 0x000000ffff477224 */ /* 0x000fe200078e005a */
[----:B------:R-:W-:Y:S01]  /*2710*/  CS2R R90, SRZ ;  /* 0x00000000005a7805 */ /* 0x000fe2000001ff00 */
[----:B------:R-:W-:-:S05]  /*2720*/  IMAD.MOV.U32 R18, RZ, RZ, R2 ;  /* 0x000000ffff127224 */ /* 0x000fca00078e0002 */
[-C--:B------:R-:W-:Y:S08]  /*2730*/  IMMA.16816.S8.S8 R76, R46.ROW, R11.reuse.COL, R76 ;  /* 0x0000000b2e4c7237 */ /* 0x080ff0000040544c */
[----:B------:R-:W-:Y:S01]  /*2740*/  IMMA.16816.S8.S8 R88, R18.ROW, R11.COL, R88 ;  /* 0x0000000b12587237 */ /* 0x000fe20000405458 */
[----:B------:R-:W-:Y:S01]  /*2750*/  IMAD.MOV.U32 R18, RZ, RZ, R10 ;  /* 0x000000ffff127224 */ /* 0x000fe200078e000a */
[----:B------:R-:W0:Y:S06]  /*2760*/  LDSM.16.M88 R11, [R7+UR7+0x9c0] ;  /* 0x0009c007070b783b */ /* 0x000e2c0008000000 */
[----:B------:R-:W-:Y:S01]  /*2770*/  IMMA.16816.S8.S8 R112, R18.ROW, R3.COL, R112 ;  /* 0x0000000312707237 */ /* 0x000fe20000405470 */
[----:B------:R-:W-:Y:S01]  /*2780*/  IMAD.MOV.U32 R18, RZ, RZ, R6 ;  /* 0x000000ffff127224 */ /* 0x000fe200078e0006 */
[----:B------:R-:W-:-:S02]  /*2790*/  CS2R R94, SRZ ;  /* 0x00000000005e7805 */ /* 0x000fc4000001ff00 */
[----:B------:R-:W-:-:S04]  /*27a0*/  CS2R R122, SRZ ;  /* 0x00000000007a7805 */ /* 0x000fc8000001ff00 */
[----:B------:R-:W-:Y:S01]  /*27b0*/  IMMA.16816.S8.S8 R116, R18.ROW, R3.COL, R116 ;  /* 0x0000000312747237 */ /* 0x000fe20000405474 */
[----:B------:R-:W-:-:S07]  /*27c0*/  IMAD.MOV.U32 R18, RZ, RZ, R2 ;  /* 0x000000ffff127224 */ /* 0x000fce00078e0002 */
[-C--:B------:R-:W-:Y:S08]  /*27d0*/  IMMA.16816.S8.S8 R92, R14.ROW, R3.reuse.COL, R92 ;  /* 0x000000030e5c7237 */ /* 0x080ff0000040545c */
[-C--:B------:R-:W-:Y:S08]  /*27e0*/  IMMA.16816.S8.S8 R96, R22.ROW, R3.reuse.COL, R96 ;  /* 0x0000000316607237 */ /* 0x080ff00000405460 */
[-C--:B------:R-:W-:Y:S08]  /*27f0*/  IMMA.16816.S8.S8 R100, R30.ROW, R3.reuse.COL, R100 ;  /* 0x000000031e647237 */ /* 0x080ff00000405464 */
[-C--:B------:R-:W-:Y:S08]  /*2800*/  IMMA.16816.S8.S8 R104, R38.ROW, R3.reuse.COL, R104 ;  /* 0x0000000326687237 */ /* 0x080ff00000405468 */
[-C--:B------:R-:W-:Y:S08]  /*2810*/  IMMA.16816.S8.S8 R108, R46.ROW, R3.reuse.COL, R108 ;  /* 0x000000032e6c7237 */ /* 0x080ff0000040546c */
[----:B------:R-:W-:Y:S01]  /*2820*/  IMMA.16816.S8.S8 R120, R18.ROW, R3.COL, R120 ;  /* 0x0000000312787237 */ /* 0x000fe20000405478 */
[----:B------:R-:W1:Y:S01]  /*2830*/  LDSM.16.M88 R3, [R7+UR7+0xa40] ;  /* 0x000a40070703783b */ /* 0x000e620008000000 */
[----:B------:R-:W-:Y:S01]  /*2840*/  IMAD.MOV.U32 R18, RZ, RZ, R10 ;  /* 0x000000ffff127224 */ /* 0x000fe200078e000a */
[----:B------:R-:W-:-:S05]  /*2850*/  CS2R R190, SRZ ;  /* 0x0000000000be7805 */ /* 0x000fca000001ff00 */
[-C--:B0-----:R-:W-:Y:S08]  /*2860*/  IMMA.16816.S8.S8 R124, R14.ROW, R11.reuse.COL, R124 ;  /* 0x0000000b0e7c7237 */ /* 0x081ff0000040547c */
[-C--:B------:R-:W-:Y:S08]  /*2870*/  IMMA.16816.S8.S8 R128, R22.ROW, R11.reuse.COL, R128 ;  /* 0x0000000b16807237 */ /* 0x080ff00000405480 */
[-C--:B------:R-:W-:Y:S08]  /*2880*/  IMMA.16816.S8.S8 R132, R30.ROW, R11.reuse.COL, R132 ;  /* 0x0000000b1e847237 */ /* 0x080ff00000405484 */
[-C--:B------:R-:W-:Y:S08]  /*2890*/  IMMA.16816.S8.S8 R136, R38.ROW, R11.reuse.COL, R136 ;  /* 0x0000000b26887237 */ /* 0x080ff00000405488 */
[----:B------:R-:W-:Y:S01]  /*28a0*/  IMMA.16816.S8.S8 R140, R46.ROW, R11.COL, R140 ;  /* 0x0000000b2e8c7237 */ /* 0x000fe2000040548c */
[----:B------:R-:W-:-:S02]  /*28b0*/  CS2R R222, SRZ ;  /* 0x0000000000de7805 */ /* 0x000fc4000001ff00 */
[----:B------:R-:W-:Y:S01]  /*28c0*/  CS2R R66, SRZ ;  /* 0x0000000000427805 */ /* 0x000fe2000001ff00 */
[----:B------:R-:W-:Y:S01]  /*28d0*/  IMAD.MOV.U32 R79, RZ, RZ, R71 ;  /* 0x000000ffff4f7224 */ /* 0x000fe200078e0047 */
[----:B------:R-:W-:Y:S02]  /*28e0*/  CS2R R210, SRZ ;  /* 0x0000000000d27805 */ /* 0x000fe4000001ff00 */
[----:B------:R-:W-:Y:S02]  /*28f0*/  CS2R R214, SRZ ;  /* 0x0000000000d67805 */ /* 0x000fe4000001ff00 */
[----:B------:R-:W-:Y:S02]  /*2900*/  CS2R R218, SRZ ;  /* 0x0000000000da7805 */ /* 0x000fe4000001ff00 */
[----:B------:R-:W-:Y:S01]  /*2910*/  CS2R R246, SRZ ;  /* 0x0000000000f67805 */ /* 0x000fe2000001ff00 */
[----:B------:R-:W-:Y:S01]  /*2920*/  IMMA.16816.S8.S8 R144, R18.ROW, R11.COL, R144 ;  /* 0x0000000b12907237 */ /* 0x000fe20000405490 */
[----:B------:R-:W-:Y:S01]  /*2930*/  IMAD.MOV.U32 R18, RZ, RZ, R6 ;  /* 0x000000ffff127224 */ /* 0x000fe200078e0006 */
[----:B------:R-:W-:-:S02]  /*2940*/  CS2R R250, SRZ ;  /* 0x0000000000fa7805 */ /* 0x000fc4000001ff00 */
[----:B------:R-:W-:Y:S02]  /*2950*/  CS2R R194, SRZ ;  /* 0x0000000000c27805 */ /* 0x000fe4000001ff00 */
[----:B------:R-:W-:Y:S01]  /*2960*/  CS2R R226, SRZ ;  /* 0x0000000000e27805 */ /* 0x000fe2000001ff00 */
[----:B------:R-:W-:Y:S01]  /*2970*/  IMAD.MOV.U32 R78, RZ, RZ, R58 ;  /* 0x000000ffff4e7224 */ /* 0x000fe200078e003a */
[----:B------:R-:W-:Y:S01]  /*2980*/  CS2R R198, SRZ ;  /* 0x0000000000c67805 */ /* 0x000fe2000001ff00 */
[----:B------:R-:W-:Y:S01]  /*2990*/  IMAD.MOV.U32 R83, RZ, RZ, R59 ;  /* 0x000000ffff537224 */ /* 0x000fe200078e003b */
        /* <DEDUP_REMOVED lines=10> */
[----:B------:R-:W0:Y:S01]  /*2a40*/  LDSM.16.M88 R11, [R7+UR7+0xac0] ;  /* 0x000ac007070b783b */ /* 0x000e220008000000 */
        /* <DEDUP_REMOVED lines=9> */
[----:B------:R-:W1:Y:S04]  /*2ae0*/  LDC R102, c[0x0][0x3a0] ;  /* 0x0000e800ff667b82 */ /* 0x000e680000000800 */
        /* <DEDUP_REMOVED lines=8> */
[----:B------:R-:W2:Y:S07]  /*2b70*/  LDSM.16.M88 R3, [R7+UR7+0xb40] ;  /* 0x000b40070703783b */ /* 0x000eae0008000000 */
[C---:B0-----:R-:W-:Y:S08]  /*2b80*/  IMMA.16816.S8.S8 R188, R14.reuse.ROW, R11.COL, R188 ;  /* 0x0000000b0ebc7237 */ /* 0x041ff000004054bc */
[C---:B--2---:R-:W-:Y:S08]  /*2b90*/  IMMA.16816.S8.S8 R220, R14.reuse.ROW, R3.COL, R220 ;  /* 0x000000030edc7237 */ /* 0x044ff000004054dc */
[----:B---3--:R-:W-:Y:S01]  /*2ba0*/  IMMA.16816.S8.S8 R64, R14.ROW, R63.COL, R64 ;  /* 0x0000003f0e407237 */ /* 0x008fe20000405440 */
[----:B------:R-:W-:-:S07]  /*2bb0*/  IMAD.MOV.U32 R14, RZ, RZ, RZ ;  /* 0x000000ffff0e7224 */ /* 0x000fce00078e00ff */
[----:B------:R-:W-:Y:S11]  /*2bc0*/  IMMA.16816.S8.S8 R12, R22.ROW, R62.COL, R12 ;  /* 0x0000003e160c7237 */ /* 0x000ff6000040540c */
[----:B------:R-:W-:-:S02]  /*2bd0*/  IMAD.MOV.U32 R71, RZ, RZ, R65 ;  /* 0x000000ffff477224 */ /* 0x000fc400078e0041 */
[----:B------:R-:W-:Y:S02]  /*2be0*/  IMAD.MOV.U32 R70, RZ, RZ, R64 ;  /* 0x000000ffff467224 */ /* 0x000fe400078e0040 */
[----:B------:R2:W5:Y:S04]  /*2bf0*/  LDL.LU.64 R64, [R1+0x58] ;  /* 0x0000580001407983 */ /* 0x0005680000300a00 */
[----:B------:R-:W3:Y:S04]  /*2c00*/  LDL R14, [R1+0x10] ;  /* 0x00001000010e7983 */ /* 0x000ee80000100800 */
[----:B------:R-:W4:Y:S01]  /*2c10*/  LDL R15, [R1+0x14] ;  /* 0x00001400010f7983 */ /* 0x000f220000100800 */
[----:B------:R-:W-:-:S07]  /*2c20*/  IMAD.MOV.U32 R18, RZ, RZ, R10 ;  /* 0x000000ffff127224 */ /* 0x000fce00078e000a */
[----:B------:R-:W-:Y:S01]  /*2c30*/  IMMA.16816.S8.S8 R208, R18.ROW, R11.COL, R208 ;  /* 0x0000000b12d07237 */ /* 0x000fe200004054d0 */
[----:B------:R-:W-:Y:S02]  /*2c40*/  IMAD.MOV.U32 R18, RZ, RZ, R6 ;  /* 0x000000ffff127224 */ /* 0x000fe400078e0006 */
[----:B------:R-:W-:-:S05]  /*2c50*/  IMAD.MOV.U32 R66, RZ, RZ, R12 ;  /* 0x000000ffff427224 */ /* 0x000fca00078e000c */
[-C--:B------:R-:W-:Y:S01]  /*2c60*/  IMMA.16816.S8.S8 R212, R18.ROW, R11.reuse.COL, R212 ;  /* 0x0000000b12d47237 */ /* 0x080fe200004054d4 */
[----:B------:R-:W-:Y:S01]  /*2c70*/  IMAD.MOV.U32 R18, RZ, RZ, R2 ;  /* 0x000000ffff127224 */ /* 0x000fe200078e0002 */
[----:B------:R-:W0:Y:S06]  /*2c80*/  S2R R12, SR_TID.X ;  /* 0x00000000000c7919 */ /* 0x000e2c0000002100 */
[----:B------:R-:W-:Y:S01]  /*2c90*/  IMMA.16816.S8.S8 R216, R18.ROW, R11.COL, R216 ;  /* 0x0000000b12d87237 */ /* 0x000fe200004054d8 */
[----:B------:R-:W-:-:S07]  /*2ca0*/  IMAD.MOV.U32 R18, RZ, RZ, R6 ;  /* 0x000000ffff127224 */ /* 0x000fce00078e0006 */
[----:B------:R-:W-:Y:S01]  /*2cb0*/  IMMA.16816.S8.S8 R244, R18.ROW, R3.COL, R244 ;  /* 0x0000000312f47237 */ /* 0x000fe200004054f4 */
[----:B------:R-:W-:-:S07]  /*2cc0*/  IMAD.MOV.U32 R18, RZ, RZ, R2 ;  /* 0x000000ffff127224 */ /* 0x000fce00078e0002 */
[----:B------:R-:W-:Y:S01]  /*2cd0*/  IMMA.16816.S8.S8 R248, R18.ROW, R3.COL, R248 ;  /* 0x0000000312f87237 */ /* 0x000fe200004054f8 */
[----:B------:R-:W-:Y:S01]  /*2ce0*/  IMAD.MOV.U32 R18, RZ, RZ, RZ ;  /* 0x000000ffff127224 */ /* 0x000fe200078e00ff */
[----:B------:R-:W-:Y:S01]  /*2cf0*/  CS2R R54, SRZ ;  /* 0x0000000000367805 */ /* 0x000fe2000001ff00 */
[----:B------:R-:W-:Y:S01]  /*2d00*/  IMAD.MOV.U32 R103, RZ, RZ, R27 ;  /* 0x000000ffff677224 */ /* 0x000fe200078e001b */
[----:B------:R-:W-:Y:S01]  /*2d10*/  CS2R R26, SRZ ;  /* 0x00000000001a7805 */ /* 0x000fe2000001ff00 */
[----:B------:R-:W-:Y:S01]  /*2d20*/  IMAD.MOV.U32 R7, RZ, RZ, RZ ;  /* 0x000000ffff077224 */ /* 0x000fe200078e00ff */
[----:B------:R-:W-:Y:S02]  /*2d30*/  CS2R R58, SRZ ;  /* 0x00000000003a7805 */ /* 0x000fe4000001ff00 */
[----:B------:R-:W-:Y:S01]  /*2d40*/  IMMA.16816.S8.S8 R192, R22.ROW, R11.COL, R192 ;  /* 0x0000000b16c07237 */ /* 0x000fe200004054c0 */
[----:B0-----:R-:W-:-:S07]  /*2d50*/  SHF.R.U32.HI R12, RZ, 0x3, R12 ;  /* 0x00000003ff0c7819 */ /* 0x001fce000001160c */
[C---:B------:R-:W-:Y:S08]  /*2d60*/  IMMA.16816.S8.S8 R224, R22.reuse.ROW, R3.COL, R224 ;  /* 0x0000000316e07237 */ /* 0x040ff000004054e0 */
[----:B------:R-:W-:Y:S01]  /*2d70*/  IMMA.16816.S8.S8 R16, R22.ROW, R63.COL, R16 ;  /* 0x0000003f16107237 */ /* 0x000fe20000405410 */
[----:B------:R-:W-:Y:S01]  /*2d80*/  IMAD.MOV.U32 R22, RZ, RZ, RZ ;  /* 0x000000ffff167224 */ /* 0x000fe200078e00ff */
[----:B------:R-:W-:-:S06]  /*2d90*/  CS2R R34, SRZ ;  /* 0x0000000000227805 */ /* 0x000fcc000001ff00 */
[C---:B------:R-:W-:Y:S08]  /*2da0*/  IMMA.16816.S8.S8 R196, R30.reuse.ROW, R11.COL, R196 ;  /* 0x0000000b1ec47237 */ /* 0x040ff000004054c4 */
[C---:B------:R-:W-:Y:S08]  /*2db0*/  IMMA.16816.S8.S8 R228, R30.reuse.ROW, R3.COL, R228 ;  /* 0x000000031ee47237 */ /* 0x040ff000004054e4 */
[C---:B------:R-:W-:Y:S08]  /*2dc0*/  IMMA.16816.S8.S8 R20, R30.reuse.ROW, R62.COL, R20 ;  /* 0x0000003e1e147237 */ /* 0x040ff00000405414 */
[----:B------:R-:W-:Y:S01]  /*2dd0*/  IMMA.16816.S8.S8 R24, R30.ROW, R63.COL, R24 ;  /* 0x0000003f1e187237 */ /* 0x000fe20000405418 */
[----:B------:R-:W-:-:S07]  /*2de0*/  IMAD.MOV.U32 R30, RZ, RZ, RZ ;  /* 0x000000ffff1e7224 */ /* 0x000fce00078e00ff */
[C---:B------:R-:W-:Y:S08]  /*2df0*/  IMMA.16816.S8.S8 R52, R6.reuse.ROW, R62.COL, R52 ;  /* 0x0000003e06347237 */ /* 0x040ff00000405434 */
[----:B------:R-:W-:Y:S01]  /*2e00*/  IMMA.16816.S8.S8 R56, R6.ROW, R63.COL, R56 ;  /* 0x0000003f06387237 */ /* 0x000fe20000405438 */
[----:B------:R-:W-:Y:S02]  /*2e10*/  IMAD.MOV.U32 R6, RZ, RZ, R252 ;  /* 0x000000ffff067224 */ /* 0x000fe400078e00fc */
[----:B------:R-:W-:-:S02]  /*2e20*/  IMAD.MOV.U32 R7, RZ, RZ, R0 ;  /* 0x000000ffff077224 */ /* 0x000fc400078e0000 */
[--C-:B------:R-:W-:Y:S02]  /*2e30*/  @!P0 IMAD.MOV R6, RZ, RZ, R12.reuse ;  /* 0x000000ffff068224 */ /* 0x100fe400078e020c */
[----:B------:R-:W-:Y:S02]  /*2e40*/  @!P0 IMAD.MOV R7, RZ, RZ, R12 ;  /* 0x000000ffff078224 */ /* 0x000fe400078e020c */
[----:B------:R-:W0:Y:S01]  /*2e50*/  S2R R12, SR_TID.X ;  /* 0x00000000000c7919 */ /* 0x000e220000002100 */
[----:B------:R-:W-:Y:S01]  /*2e60*/  IMMA.16816.S8.S8 R200, R38.ROW, R11.COL, R200 ;  /* 0x0000000b26c87237 */ /* 0x000fe200004054c8 */
[----:B------:R-:W-:-:S07]  /*2e70*/  CS2R R42, SRZ ;  /* 0x00000000002a7805 */ /* 0x000fce000001ff00 */
[C---:B------:R-:W-:Y:S08]  /*2e80*/  IMMA.16816.S8.S8 R232, R38.reuse.ROW, R3.COL, R232 ;  /* 0x0000000326e87237 */ /* 0x040ff000004054e8 */
[C---:B------:R-:W-:Y:S08]  /*2e90*/  IMMA.16816.S8.S8 R28, R38.reuse.ROW, R62.COL, R28 ;  /* 0x0000003e261c7237 */ /* 0x040ff0000040541c */
[----:B------:R-:W-:Y:S01]  /*2ea0*/  IMMA.16816.S8.S8 R32, R38.ROW, R63.COL, R32 ;  /* 0x0000003f26207237 */ /* 0x000fe20000405420 */
[----:B------:R-:W-:-:S02]  /*2eb0*/  IMAD.MOV.U32 R38, RZ, RZ, RZ ;  /* 0x000000ffff267224 */ /* 0x000fc400078e00ff */
[----:B------:R-:W-:Y:S02]  /*2ec0*/  IMAD.MOV.U32 R86, RZ, RZ, R50 ;  /* 0x000000ffff567224 */ /* 0x000fe400078e0032 */
[----:B------:R-:W-:Y:S01]  /*2ed0*/  IMAD.MOV.U32 R91, RZ, RZ, R51 ;  /* 0x000000ffff5b7224 */ /* 0x000fe200078e0033 */
[----:B------:R-:W-:Y:S02]  /*2ee0*/  CS2R R50, SRZ ;  /* 0x0000000000327805 */ /* 0x000fe4000001ff00 */
[----:B------:R-:W-:Y:S01]  /*2ef0*/  IMMA.16816.S8.S8 R204, R46.ROW, R11.COL, R204 ;  /* 0x0000000b2ecc7237 */ /* 0x000fe200004054cc */
[----:B------:R-:W-:-:S07]  /*2f00*/  IMAD.MOV.U32 R11, RZ, RZ, RZ ;  /* 0x000000ffff0b7224 */ /* 0x000fce00078e00ff */
[C---:B------:R-:W-:Y:S08]  /*2f10*/  IMMA.16816.S8.S8 R236, R46.reuse.ROW, R3.COL, R236 ;  /* 0x000000032eec7237 */ /* 0x040ff000004054ec */
[C---:B------:R-:W-:Y:S08]  /*2f20*/  IMMA.16816.S8.S8 R36, R46.reuse.ROW, R62.COL, R36 ;  /* 0x0000003e2e247237 */ /* 0x040ff00000405424 */
[----:B------:R-:W-:Y:S01]  /*2f30*/  IMMA.16816.S8.S8 R40, R46.ROW, R63.COL, R40 ;  /* 0x0000003f2e287237 */ /* 0x000fe20000405428 */
[----:B------:R-:W-:-:S07]  /*2f40*/  IMAD.MOV.U32 R46, RZ, RZ, RZ ;  /* 0x000000ffff2e7224 */ /* 0x000fce00078e00ff */
[----:B------:R-:W-:Y:S01]  /*2f50*/  IMMA.16816.S8.S8 R240, R10.ROW, R3.COL, R240 ;  /* 0x000000030af07237 */ /* 0x000fe200004054f0 */
[----:B------:R-:W-:-:S07]  /*2f60*/  IMAD.MOV.U32 R3, RZ, RZ, RZ ;  /* 0x000000ffff037224 */ /* 0x000fce00078e00ff */
[C---:B------:R-:W-:Y:S08]  /*2f70*/  IMMA.16816.S8.S8 R44, R10.reuse.ROW, R62.COL, R44 ;  /* 0x0000003e0a2c7237 */ /* 0x040ff0000040542c */
[----:B------:R-:W-:Y:S01]  /*2f80*/  IMMA.16816.S8.S8 R48, R10.ROW, R63.COL, R48 ;  /* 0x0000003f0a307237 */ /* 0x000fe20000405430 */
[----:B------:R-:W-:Y:S02]  /*2f90*/  IMAD.MOV.U32 R10, RZ, RZ, RZ ;  /* 0x000000ffff0a7224 */ /* 0x000fe400078e00ff */
[----:B0-----:R-:W-:-:S05]  /*2fa0*/  IMAD.SHL.U32 R12, R12, 0x4, RZ ;  /* 0x000000040c0c7824 */ /* 0x001fca00078e00ff */
[----:B------:R-:W-:Y:S01]  /*2fb0*/  IMMA.16816.S8.S8 R8, R2.ROW, R62.COL, R8 ;  /* 0x0000003e02087237 */ /* 0x000fe20000405408 */
[----:B------:R-:W-:Y:S02]  /*2fc0*/  LOP3.LUT R12, R12, 0xc, RZ, 0xc0, !PT ;  /* 0x0000000c0c0c7812 */ /* 0x000fe400078ec0ff */
[----:B------:R-:W-:-:S03]  /*2fd0*/  LOP3.LUT R3, R103, 0x1, RZ, 0x3c, !PT ;  /* 0x0000000167037812 */ /* 0x000fc600078e3cff */
[--C-:B------:R-:W-:Y:S02]  /*2fe0*/  IMAD R6, R6, 0x10, R12.reuse ;  /* 0x0000001006067824 */ /* 0x100fe400078e020c */
[----:B------:R-:W-:-:S04]  /*2ff0*/  IMAD R7, R7, 0x10, R12 ;  /* 0x0000001007077824 */ /* 0x000fc800078e020c */
[----:B------:R-:W-:-:S05]  /*3000*/  VIADD R12, R7, UR7 ;  /* 0x00000007070c7c36 */ /* 0x000fca0008000000 */
[----:B------:R-:W-:Y:S02]  /*3010*/  VIADD R10, R6, UR6 ;  /* 0x00000006060a7c36 */ /* 0x000fe40008000000 */
[C---:B------:R-:W-:Y:S02]  /*3020*/  IMAD R11, R3.reuse, 0x1040, R12 ;  /* 0x00001040030b7824 */ /* 0x040fe400078e020c */
[----:B------:R-:W-:-:S05]  /*3030*/  IMAD R10, R3, 0x2040, R10 ;  /* 0x00002040030a7824 */ /* 0x000fca00078e020a */
[----:B------:R-:W-:Y:S04]  /*3040*/  STS [R10], R98 ;  /* 0x000000620a007388 */ /* 0x000fe80000000800 */
[----:B------:R-:W-:Y:S04]  /*3050*/  STS [R10+0x200], R99 ;  /* 0x000200630a007388 */ /* 0x000fe80000000800 */
[----:B------:R-:W-:Y:S04]  /*3060*/  STS [R10+0x400], R94 ;  /* 0x0004005e0a007388 */ /* 0x000fe80000000800 */
[----:B------:R-:W-:Y:S04]  /*3070*/  STS [R10+0x600], R95 ;  /* 0x0006005f0a007388 */ /* 0x000fe80000000800 */
[----:B------:R-:W-:Y:S04]  /*3080*/  STS [R10+0x800], R90 ;  /* 0x0008005a0a007388 */ /* 0x000fe80000000800 */
[----:B------:R-:W-:Y:S04]  /*3090*/  STS [R10+0xa00], R91 ;  /* 0x000a005b0a007388 */ /* 0x000fe80000000800 */
[----:B------:R-:W-:Y:S04]  /*30a0*/  STS [R10+0xc00], R86 ;  /* 0x000c00560a007388 */ /* 0x000fe80000000800 */
[----:B------:R-:W-:Y:S04]  /*30b0*/  STS [R10+0xe00], R87 ;  /* 0x000e00570a007388 */ /* 0x000fe80000000800 */
[----:B------:R-:W-:Y:S04]  /*30c0*/  STS [R11], R82 ;  /* 0x000000520b007388 */ /* 0x000fe80000000800 */
[----:B------:R-:W-:Y:S04]  /*30d0*/  STS [R11+0x200], R83 ;  /* 0x000200530b007388 */ /* 0x000fe80000000800 */
[----:B------:R-:W-:Y:S04]  /*30e0*/  STS [R11+0x400], R78 ;  /* 0x0004004e0b007388 */ /* 0x000fe80000000800 */
[----:B------:R-:W-:Y:S01]  /*30f0*/  STS [R11+0x600], R79 ;  /* 0x0006004f0b007388 */ /* 0x000fe20000000800 */
[----:B------:R-:W-:-:S02]  /*3100*/  IMAD.MOV.U32 R12, RZ, RZ, R2 ;  /* 0x000000ffff0c7224 */ /* 0x000fc400078e0002 */
[C---:B---3--:R-:W-:Y:S01]  /*3110*/  IMAD R19, R3.reuse, 0x1040, R14 ;  /* 0x0000104003137824 */ /* 0x048fe200078e020e */
[----:B------:R-:W-:Y:S01]  /*3120*/  BAR.SYNC.DEFER_BLOCKING 0x0 ;  /* 0x0000000000007b1d */ /* 0x000fe20000010000 */
[----:B------:R-:W-:Y:S02]  /*3130*/  IMAD.MOV.U32 R67, RZ, RZ, R13 ;  /* 0x000000ffff437224 */ /* 0x000fe400078e000d */
[----:B------:R-:W-:Y:S02]  /*3140*/  IMAD.MOV.U32 R13, RZ, RZ, RZ ;  /* 0x000000ffff0d7224 */ /* 0x000fe400078e00ff */
[----:B------:R-:W-:Y:S02]  /*3150*/  IMAD.MOV.U32 R6, RZ, RZ, RZ ;  /* 0x000000ffff067224 */ /* 0x000fe400078e00ff */
[----:B------:R-:W-:Y:S01]  /*3160*/  IMAD.MOV.U32 R7, RZ, RZ, RZ ;  /* 0x000000ffff077224 */ /* 0x000fe200078e00ff */
[----:B------:R-:W0:Y:S06]  /*3170*/  LDSM.16.M88 R2, [R19+0x4400] ;  /* 0x004400001302783b */ /* 0x000e2c0000000000 */
[----:B------:R-:W-:Y:S01]  /*3180*/  IMMA.16816.S8.S8 R4, R12.ROW, R63.COL, R4 ;  /* 0x0000003f0c047237 */ /* 0x000fe20000405404 */
[----:B----4-:R-:W-:Y:S01]  /*3190*/  IMAD R15, R3, 0x2040, R15 ;  /* 0x00002040030f7824 */ /* 0x010fe200078e020f */
[----:B------:R-:W-:Y:S01]  /*31a0*/  STL [R1+0x50], R3 ;  /* 0x0000500301007387 */ /* 0x000fe20000100800 */
[----:B------:R-:W-:-:S02]  /*31b0*/  IMAD.MOV.U32 R30, RZ, RZ, R71 ;  /* 0x000000ffff1e7224 */ /* 0x000fc400078e0047 */
[----:B------:R-:W-:Y:S01]  /*31c0*/  IMAD.MOV.U32 R27, RZ, RZ, R70 ;  /* 0x000000ffff1b7224 */ /* 0x000fe200078e0046 */
[----:B------:R-:W4:Y:S04]  /*31d0*/  LDSM.16.M88 R58, [R19+0x4080] ;  /* 0x00408000133a783b */ /* 0x000f280000000000 */
[----:B------:R-:W3:Y:S04]  /*31e0*/  LDSM.16.M88 R23, [R19+0x4100] ;  /* 0x004100001317783b */ /* 0x000ee80000000000 */
[----:B------:R-:W1:Y:S04]  /*31f0*/  LDSM.16.M88 R14, [R19+0x4180] ;  /* 0x00418000130e783b */ /* 0x000e680000000000 */
[----:B------:R-:W1:Y:S04]  /*3200*/  LDSM.16.M88 R11, [R19+0x4200] ;  /* 0x00420000130b783b */ /* 0x000e680000000000 */
[----:B------:R-:W1:Y:S04]  /*3210*/  LDSM.16.M88 R10, [R19+0x4280] ;  /* 0x00428000130a783b */ /* 0x000e680000000000 */
[----:B------:R-:W1:Y:S04]  /*3220*/  LDSM.16.M88 R7, [R19+0x4300] ;  /* 0x004300001307783b */ /* 0x000e680000000000 */
[----:B------:R2:W1:Y:S04]  /*3230*/  LDSM.16.M88 R3, [R19+0x4380] ;  /* 0x004380001303783b */ /* 0x0004680000000000 */
[----:B------:R-:W1:Y:S04]  /*3240*/  LDSM.16.M88 R22, [R15] ;  /* 0x000000000f16783b */ /* 0x000e680000000000 */
[----:B0-----:R-:W-:Y:S01]  /*3250*/  STL [R1+0x54], R2 ;  /* 0x0000540201007387 */ /* 0x001fe20000100800 */
[----:B--2---:R-:W-:-:S03]  /*3260*/  IMAD.MOV.U32 R19, RZ, RZ, R67 ;  /* 0x000000ffff137224 */ /* 0x004fc600078e0043 */
[----:B------:R-:W2:Y:S04]  /*3270*/  LDSM.16.M88 R18, [R15+0x80] ;  /* 0x000080000f12783b */ /* 0x000ea80000000000 */
[----:B------:R-:W0:Y:S04]  /*3280*/  LDSM.16.M88 R26, [R15+0x100] ;  /* 0x000100000f1a783b */ /* 0x000e280000000000 */
[----:B------:R-:W0:Y:S04]  /*3290*/  LDSM.16.M88 R34, [R15+0x180] ;  /* 0x000180000f22783b */ /* 0x000e280000000000 */
[----:B------:R-:W0:Y:S04]  /*32a0*/  LDSM.16.M88 R42, [R15+0x200] ;  /* 0x000200000f2a783b */ /* 0x000e280000000000 */
[----:B------:R-:W0:Y:S04]  /*32b0*/  LDSM.16.M88 R50, [R15+0x280] ;  /* 0x000280000f32783b */ /* 0x000e280000000000 */
[----:B------:R-:W0:Y:S04]  /*32c0*/  LDSM.16.M88 R2, [R15+0x300] ;  /* 0x000300000f02783b */ /* 0x000e280000000000 */
[----:B------:R4:W0:Y:S01]  /*32d0*/  LDSM.16.M88 R6, [R15+0x380] ;  /* 0x000380000f06783b */ /* 0x0008220000000000 */
[----:B------:R-:W-:-:S03]  /*32e0*/  UIADD3 UR4, UPT, UPT, UR4, 0x20, URZ ;  /* 0x0000002004047890 */ /* 0x000fc6000fffe0ff */
[----:B------:R0:W-:Y:S01]  /*32f0*/  STL [R1+0x4], R30 ;  /* 0x0000041e01007387 */ /* 0x0001e20000100800 */
[----:B----4-:R-:W-:-:S03]  /*3300*/  IMAD.MOV.U32 R15, RZ, RZ, R66 ;  /* 0x000000ffff0f7224 */ /* 0x010fc600078e0042 */
[----:B------:R4:W-:Y:S04]  /*3310*/  STL [R1], R27 ;  /* 0x0000001b01007387 */ /* 0x0009e80000100800 */
[----:B------:R4:W-:Y:S04]  /*3320*/  STL [R1+0xc], R19 ;  /* 0x00000c1301007387 */ /* 0x0009e80000100800 */
[----:B------:R4:W-:Y:S01]  /*3330*/  STL [R1+0x8], R15 ;  /* 0x0000080f01007387 */ /* 0x0009e20000100800 */
[----:B-1----:R-:W-:Y:S01]  /*3340*/  ISETP.LE.AND P1, PT, R102, UR4, PT ;  /* 0x0000000466007c0c */ /* 0x002fe2000bf23270 */
[----:B------:R-:W-:-:S02]  /*3350*/  IMAD.MOV.U32 R13, RZ, RZ, R75 ;  /* 0x000000ffff0d7224 */ /* 0x000fc400078e004b */
[----:B------:R-:W-:-:S10]  /*3360*/  IMAD.MOV.U32 R12, RZ, RZ, R74 ;  /* 0x000000ffff0c7224 */ /* 0x000fd400078e004a */
[----:B--234-:R-:W-:Y:S05]  /*3370*/  @!P1 BRA `(.L_x_2) ;  /* 0xffffffdc001c9947 */ /* 0x01cfea000383ffff */
[----:B------:R-:W-:Y:S02]  /*3380*/  IMAD.MOV.U32 R31, RZ, RZ, R30 ;  /* 0x000000ffff1f7224 */ /* 0x000fe400078e001e */
[----:B0-----:R-:W-:Y:S02]  /*3390*/  IMAD.MOV.U32 R30, RZ, RZ, R27 ;  /* 0x000000ffff1e7224 */ /* 0x001fe400078e001b */
[----:B------:R-:W-:Y:S02]  /*33a0*/  IMAD.MOV.U32 R38, RZ, RZ, R15 ;  /* 0x000000ffff267224 */ /* 0x000fe400078e000f */
[----:B------:R-:W-:-:S07]  /*33b0*/  IMAD.MOV.U32 R39, RZ, RZ, R19 ;  /* 0x000000ffff277224 */ /* 0x000fce00078e0013 */
.L_x_0:
[----:B------:R-:W2:Y:S01]  /*33c0*/  S2R R0, SR_CTAID.Y ;  /* 0x0000000000007919 */ /* 0x000ea20000002600 */
[----:B------:R-:W3:Y:S01]  /*33d0*/  S2UR UR6, SR_CTAID.X ;  /* 0x00000000000679c3 */ /* 0x000ee20000002500 */
[----:B------:R-:W4:Y:S01]  /*33e0*/  LDCU.64 UR4, c[0x0][0x390] ;  /* 0x00007200ff0477ac */ /* 0x000f220008000a00 */
[----:B0-----:R-:W0:Y:S06]  /*33f0*/  S2R R2, SR_TID.X ;  /* 0x0000000000027919 */ /* 0x001e2c0000002100 */
[----:B------:R-:W1:Y:S01]  /*3400*/  LDC R15, c[0x0][0x39c] ;  /* 0x0000e700ff0f7b82 */ /* 0x000e620000000800 */
[----:B--2---:R-:W-:Y:S01]  /*3410*/  IMAD.SHL.U32 R0, R0, 0x80, RZ ;  /* 0x0000008000007824 */ /* 0x004fe200078e00ff */
[----:B-1----:R-:W-:Y:S01]  /*3420*/  SHF.R.S32.HI R3, RZ, 0x1f, R15 ;  /* 0x0000001fff037819 */ /* 0x002fe2000001140f */
[----:B---3--:R-:W-:-:S02]  /*3430*/  IMAD R6, R15, UR6, RZ ;  /* 0x000000060f067c24 */ /* 0x008fc4000f8e02ff */
[C---:B0-----:R-:W-:Y:S01]  /*3440*/  IMAD.SHL.U32 R7, R2.reuse, 0x2, RZ ;  /* 0x0000000202077824 */ /* 0x041fe200078e00ff */
[----:B------:R-:W-:-:S04]  /*3450*/  SHF.R.U64 R11, R2, 0x2, RZ ;  /* 0x00000002020b7819 */ /* 0x000fc800000012ff */
[--C-:B------:R-:W-:Y:S02]  /*3460*/  LOP3.LUT R0, R0, 0x6, R7.reuse, 0xf8, !PT ;  /* 0x0000000600007812 */ /* 0x100fe400078ef807 */
[----:B------:R-:W-:Y:S02]  /*3470*/  LOP3.LUT R11, R11, 0x7, RZ, 0xc0, !PT ;  /* 0x000000070b0b7812 */ /* 0x000fe400078ec0ff */
[----:B------:R-:W-:Y:S02]  /*3480*/  LOP3.LUT R7, R0, 0x40, R7, 0xf8, !PT ;  /* 0x0000004000077812 */ /* 0x000fe400078ef807 */
[----:B------:R-:W-:Y:S02]  /*3490*/  LOP3.LUT R11, R11, 0x3c0, R2, 0xf8, !PT ;  /* 0x000003c00b0b7812 */ /* 0x000fe400078ef802 */
[----:B------:R-:W-:-:S05]  /*34a0*/  LEA R6, P0, R6, R7, 0x8 ;  /* 0x0000000706067211 */ /* 0x000fca00078040ff */
[----:B------:R-:W-:Y:S02]  /*34b0*/  IMAD.X R7, RZ, RZ, RZ, P0 ;  /* 0x000000ffff077224 */ /* 0x000fe400000e06ff */
[----:B------:R-:W-:-:S04]  /*34c0*/  IMAD.WIDE.U32 R6, R11, R15, R6 ;  /* 0x0000000f0b067225 */ /* 0x000fc800078e0006 */
[----:B------:R-:W-:Y:S01]  /*34d0*/  IMAD R3, R3, R11, R7 ;  /* 0x0000000b03037224 */ /* 0x000fe200078e0207 */
[----:B----4-:R-:W-:-:S04]  /*34e0*/  LEA R2, P0, R6, UR4, 0x2 ;  /* 0x0000000406027c11 */ /* 0x010fc8000f8010ff */
[----:B------:R-:W-:-:S05]  /*34f0*/  LEA.HI.X R3, R6, UR5, R3, 0x2, P0 ;  /* 0x0000000506037c11 */ /* 0x000fca00080f1403 */
[----:B------:R0:W-:Y:S01]  /*3500*/  STG.E.64 desc[UR8][R2.64], R12 ;  /* 0x0000000c02007986 */ /* 0x0001e2000c101b08 */
[----:B------:R-:W-:-:S03]  /*3510*/  IMAD.WIDE R6, R15, 0x20, R2 ;  /* 0x000000200f067825 */ /* 0x000fc600078e0202 */
[----:B------:R-:W-:Y:S01]  /*3520*/  STG.E.64 desc[UR8][R2.64+0x20], R60 ;  /* 0x0000203c02007986 */ /* 0x000fe2000c101b08 */
[----:B------:R-:W-:-:S03]  /*3530*/  IMAD.WIDE R10, R15, 0x40, R2 ;  /* 0x000000400f0a7825 */ /* 0x000fc600078e0202 */
[----:B------:R-:W-:Y:S04]  /*3540*/  STG.E.64 desc[UR8][R2.64+0x40], R92 ;  /* 0x0000405c02007986 */ /* 0x000fe8000c101b08 */
[----:B------:R-:W-:Y:S01]  /*3550*/  STG.E.64 desc[UR8][R2.64+0x60], R124 ;  /* 0x0000607c02007986 */ /* 0x000fe2000c101b08 */
[----:B0-----:R-:W-:-:S03]  /*3560*/  IMAD.WIDE R12, R15, 0x20, R10 ;  /* 0x000000200f0c7825 */ /* 0x001fc600078e020a */
[----:B------:R-:W-:Y:S04]  /*3570*/  STG.E.64 desc[UR8][R2.64+0x80], R156 ;  /* 0x0000809c02007986 */ /* 0x000fe8000c101b08 */
[----:B------:R-:W-:Y:S04]  /*3580*/  STG.E.64 desc[UR8][R2.64+0xa0], R188 ;  /* 0x0000a0bc02007986 */ /* 0x000fe8000c101b08 */
[----:B------:R-:W-:Y:S04]  /*3590*/  STG.E.64 desc[UR8][R2.64+0xc0], R220 ;  /* 0x0000c0dc02007986 */ /* 0x000fe8000c101b08 */
[----:B------:R0:W-:Y:S04]  /*35a0*/  STG.E.64 desc[UR8][R2.64+0xe0], R30 ;  /* 0x0000e01e02007986 */ /* 0x0001e8000c101b08 */
[----:B------:R-:W-:Y:S04]  /*35b0*/  STG.E.64 desc[UR8][R6.64], R38 ;  /* 0x0000002606007986 */ /* 0x000fe8000c101b08 */
[----:B-----5:R-:W-:Y:S04]  /*35c0*/  STG.E.64 desc[UR8][R6.64+0x20], R64 ;  /* 0x0000204006007986 */ /* 0x020fe8000c101b08 */
[----:B------:R-:W-:Y:S01]  /*35d0*/  STG.E.64 desc[UR8][R6.64+0x40], R96 ;  /* 0x0000406006007986 */ /* 0x000fe2000c101b08 */
[----:B0-----:R-:W-:-:S03]  /*35e0*/  IMAD.WIDE R2, R15, 0x80, R2 ;  /* 0x000000800f027825 */ /* 0x001fc600078e0202 */
[----:B------:R-:W-:Y:S04]  /*35f0*/  STG.E.64 desc[UR8][R6.64+0x60], R128 ;  /* 0x0000608006007986 */ /* 0x000fe8000c101b08 */
[----:B------:R-:W-:Y:S04]  /*3600*/  STG.E.64 desc[UR8][R6.64+0x80], R160 ;  /* 0x000080a006007986 */ /* 0x000fe8000c101b08 */
[----:B------:R-:W-:Y:S04]  /*3610*/  STG.E.64 desc[UR8][R6.64+0xa0], R192 ;  /* 0x0000a0c006007986 */ /* 0x000fe8000c101b08 */
[----:B------:R-:W-:Y:S04]  /*3620*/  STG.E.64 desc[UR8][R6.64+0xc0], R224 ;  /* 0x0000c0e006007986 */ /* 0x000fe8000c101b08 */
[----:B------:R0:W-:Y:S04]  /*3630*/  STG.E.64 desc[UR8][R6.64+0xe0], R16 ;  /* 0x0000e01006007986 */ /* 0x0001e8000c101b08 */
[----:B------:R-:W-:Y:S04]  /*3640*/  STG.E.64 desc[UR8][R10.64], R20 ;  /* 0x000000140a007986 */ /* 0x000fe8000c101b08 */
[----:B------:R-:W-:Y:S04]  /*3650*/  STG.E.64 desc[UR8][R10.64+0x20], R68 ;  /* 0x000020440a007986 */ /* 0x000fe8000c101b08 */
        /* <DEDUP_REMOVED lines=48> */
[----:B------:R-:W-:Y:S01]  /*3960*/  STG.E.64 desc[UR8][R2.64+0xe0], R4 ;  /* 0x0000e00402007986 */ /* 0x000fe2000c101b08 */
[----:B------:R-:W-:Y:S05]  /*3970*/  EXIT ;  /* 0x000000000000794d */ /* 0x000fea0003800000 */
.L_x_3:
[----:B------:R-:W-:-:S00]  /*3980*/  BRA `(.L_x_3) ;  /* 0xfffffffc00fc7947 */ /* 0x000fc0000383ffff */
[----:B------:R-:W-:-:S00]  /*3990*/  NOP ;  /* 0x0000000000007918 */ /* 0x000fc00000000000 */
        /* <DEDUP_REMOVED lines=14> */
.L_x_4:


//--------------------- .nv.shared._Z16i8gemm256x128x32PKaS0_Piiiiii --------------------------
	.section	.nv.shared._Z16i8gemm256x128x32PKaS0_Piiiiii,"aw",@nobits
	.sectionflags	@""
.nv.shared._Z16i8gemm256x128x32PKaS0_Piiiiii:
	.zero		25856


//--------------------- .nv.shared.reserved.0     --------------------------
	.section	.nv.shared.reserved.0,"aw",@nobits
	.weak		__nv_reservedSMEM_offset_0_alias
	.size		__nv_reservedSMEM_offset_0_alias, 0, 64
	.other		__nv_reservedSMEM_offset_0_alias,@"STO_CUDA_RESERVED_SHARED STV_DEFAULT"
__nv_reservedSMEM_offset_0_alias:
	.zero		0
	.zero		64


//--------------------- .nv.constant0._Z16i8gemm256x128x32PKaS0_Piiiiii --------------------------
	.section	.nv.constant0._Z16i8gemm256x128x32PKaS0_Piiiiii,"a",@progbits
	.sectionflags	@""
	.align	4
.nv.constant0._Z16i8gemm256x128x32PKaS0_Piiiiii:
	.zero		940


//--------------------- SYMBOLS --------------------------

	.type		.nv.reservedSmem.offset0,@object
	.size		.nv.reservedSmem.offset0,0x4
	.type		.nv.reservedSmem.cap,@object
	.size		.nv.reservedSmem.cap,0x4
